//
// Generated by NVIDIA NVVM Compiler
//
// Compiler Build ID: CL-36424714
// Cuda compilation tools, release 13.0, V13.0.88
// Based on NVVM 20.0.0
//

.version 9.0
.target sm_100
.address_size 64

	// .globl	_Z3LRNPfPKfiiiiff
.func  (.param .b64 func_retval0) __internal_accurate_pow
(
	.param .b64 __internal_accurate_pow_param_0
)
;

.visible .entry _Z3LRNPfPKfiiiiff(
	.param .u64 .ptr .align 1 _Z3LRNPfPKfiiiiff_param_0,
	.param .u64 .ptr .align 1 _Z3LRNPfPKfiiiiff_param_1,
	.param .u32 _Z3LRNPfPKfiiiiff_param_2,
	.param .u32 _Z3LRNPfPKfiiiiff_param_3,
	.param .u32 _Z3LRNPfPKfiiiiff_param_4,
	.param .u32 _Z3LRNPfPKfiiiiff_param_5,
	.param .f32 _Z3LRNPfPKfiiiiff_param_6,
	.param .f32 _Z3LRNPfPKfiiiiff_param_7
)
{
	.reg .pred 	%p<97>;
	.reg .b32 	%r<161>;
	.reg .b32 	%f<117>;
	.reg .b64 	%rd<19>;
	.reg .b64 	%fd<92>;

	ld.param.u64 	%rd3, [_Z3LRNPfPKfiiiiff_param_1];
	ld.param.u32 	%r48, [_Z3LRNPfPKfiiiiff_param_2];
	ld.param.u32 	%r49, [_Z3LRNPfPKfiiiiff_param_3];
	ld.param.u32 	%r50, [_Z3LRNPfPKfiiiiff_param_4];
	ld.param.f32 	%f31, [_Z3LRNPfPKfiiiiff_param_7];
	cvta.to.global.u64 	%rd1, %rd3;
	mov.u32 	%r52, %ctaid.x;
	mov.u32 	%r53, %ntid.x;
	mov.u32 	%r54, %tid.x;
	mad.lo.s32 	%r1, %r52, %r53, %r54;
	mul.lo.s32 	%r55, %r49, %r48;
	mul.lo.s32 	%r56, %r55, %r50;
	setp.ge.s32 	%p2, %r1, %r56;
	@%p2 bra 	$L__BB0_52;
	ld.param.u32 	%r148, [_Z3LRNPfPKfiiiiff_param_5];
	div.s32 	%r57, %r1, %r49;
	div.s32 	%r2, %r57, %r50;
	mul.lo.s32 	%r3, %r50, %r49;
	rem.s32 	%r58, %r1, %r3;
	div.s32 	%r4, %r58, %r50;
	mul.lo.s32 	%r59, %r4, %r50;
	sub.s32 	%r5, %r58, %r59;
	sub.s32 	%r60, 1, %r148;
	shr.u32 	%r61, %r60, 31;
	add.s32 	%r62, %r60, %r61;
	shr.s32 	%r6, %r62, 1;
	add.s32 	%r63, %r148, 1;
	shr.u32 	%r64, %r63, 31;
	add.s32 	%r65, %r63, %r64;
	shr.s32 	%r7, %r65, 1;
	setp.ge.s32 	%p3, %r6, %r7;
	mov.f32 	%f111, 0f00000000;
	@%p3 bra 	$L__BB0_43;
	mov.f64 	%fd31, 0d4000000000000000;
	{
	.reg .b32 %temp; 
	mov.b64 	{%temp, %r8}, %fd31;
	}
	and.b32  	%r9, %r8, 2146435072;
	setp.eq.s32 	%p4, %r9, 1062207488;
	setp.lt.s32 	%p5, %r8, 0;
	selp.b32 	%r10, 0, 2146435072, %p5;
	and.b32  	%r66, %r8, 2147483647;
	setp.ne.s32 	%p6, %r66, 1071644672;
	and.pred  	%p1, %p4, %p6;
	sub.s32 	%r67, %r7, %r6;
	and.b32  	%r11, %r67, 3;
	setp.eq.s32 	%p7, %r11, 0;
	mov.f32 	%f111, 0f00000000;
	mov.u32 	%r154, %r6;
	@%p7 bra 	$L__BB0_12;
	add.s32 	%r151, %r2, %r6;
	mad.lo.s32 	%r68, %r49, %r151, %r4;
	mad.lo.s32 	%r152, %r50, %r68, %r5;
	neg.s32 	%r150, %r11;
	mov.f32 	%f111, 0f00000000;
	mov.u32 	%r154, %r6;
$L__BB0_4:
	.pragma "nounroll";
	setp.lt.s32 	%p8, %r151, 0;
	setp.ge.s32 	%p9, %r151, %r48;
	or.pred  	%p10, %p8, %p9;
	@%p10 bra 	$L__BB0_11;
	setp.lt.s32 	%p11, %r8, 0;
	setp.eq.s32 	%p12, %r9, 1062207488;
	mul.wide.s32 	%rd4, %r152, 4;
	add.s64 	%rd5, %rd1, %rd4;
	ld.global.f32 	%f2, [%rd5];
	cvt.f64.f32 	%fd1, %f2;
	{
	.reg .b32 %temp; 
	mov.b64 	{%temp, %r19}, %fd1;
	}
	abs.f64 	%fd2, %fd1;
	{ // callseq 0, 0
	.param .b64 param0;
	st.param.f64 	[param0], %fd2;
	.param .b64 retval0;
	call.uni (retval0), 
	__internal_accurate_pow, 
	(
	param0
	);
	ld.param.f64 	%fd32, [retval0];
	} // callseq 0
	setp.lt.s32 	%p14, %r19, 0;
	neg.f64 	%fd34, %fd32;
	selp.f64 	%fd35, %fd34, %fd32, %p12;
	selp.f64 	%fd36, %fd35, %fd32, %p14;
	setp.eq.f32 	%p15, %f2, 0f00000000;
	selp.b32 	%r69, %r19, 0, %p12;
	or.b32  	%r70, %r69, 2146435072;
	selp.b32 	%r71, %r70, %r69, %p11;
	mov.b32 	%r72, 0;
	mov.b64 	%fd37, {%r72, %r71};
	selp.f64 	%fd87, %fd37, %fd36, %p15;
	add.f64 	%fd38, %fd1, 0d4000000000000000;
	{
	.reg .b32 %temp; 
	mov.b64 	{%temp, %r73}, %fd38;
	}
	and.b32  	%r74, %r73, 2146435072;
	setp.ne.s32 	%p16, %r74, 2146435072;
	@%p16 bra 	$L__BB0_10;
	setp.nan.f32 	%p17, %f2, %f2;
	@%p17 bra 	$L__BB0_9;
	setp.neu.f64 	%p18, %fd2, 0d7FF0000000000000;
	@%p18 bra 	$L__BB0_10;
	setp.lt.s32 	%p19, %r19, 0;
	or.b32  	%r75, %r10, -2147483648;
	selp.b32 	%r76, %r75, %r10, %p1;
	selp.b32 	%r77, %r76, %r10, %p19;
	mov.b32 	%r78, 0;
	mov.b64 	%fd87, {%r78, %r77};
	bra.uni 	$L__BB0_10;
$L__BB0_9:
	mov.f64 	%fd39, 0d4000000000000000;
	add.rn.f64 	%fd87, %fd1, %fd39;
$L__BB0_10:
	setp.eq.f32 	%p20, %f2, 0f3F800000;
	selp.f64 	%fd40, 0d3FF0000000000000, %fd87, %p20;
	cvt.f64.f32 	%fd41, %f111;
	add.f64 	%fd42, %fd40, %fd41;
	cvt.rn.f32.f64 	%f111, %fd42;
$L__BB0_11:
	add.s32 	%r154, %r154, 1;
	add.s32 	%r152, %r152, %r3;
	add.s32 	%r151, %r151, 1;
	add.s32 	%r150, %r150, 1;
	setp.ne.s32 	%p21, %r150, 0;
	@%p21 bra 	$L__BB0_4;
$L__BB0_12:
	sub.s32 	%r79, %r6, %r7;
	setp.gt.u32 	%p22, %r79, -4;
	@%p22 bra 	$L__BB0_43;
	sub.s32 	%r160, %r154, %r7;
	add.s32 	%r80, %r154, %r2;
	mul.lo.s32 	%r81, %r49, %r80;
	add.s32 	%r82, %r81, %r49;
	add.s32 	%r83, %r4, %r82;
	mad.lo.s32 	%r159, %r50, %r83, %r5;
	add.s32 	%r158, %r80, 3;
	add.s32 	%r84, %r80, 2;
	mad.lo.s32 	%r85, %r49, %r84, %r4;
	mad.lo.s32 	%r157, %r50, %r85, %r5;
	mad.lo.s32 	%r86, %r49, %r158, %r4;
	mad.lo.s32 	%r156, %r50, %r86, %r5;
	add.s32 	%r87, %r4, %r81;
	mad.lo.s32 	%r155, %r50, %r87, %r5;
$L__BB0_14:
	add.s32 	%r37, %r158, -2;
	add.s32 	%r88, %r158, -3;
	setp.lt.s32 	%p23, %r88, 0;
	setp.ge.s32 	%p24, %r88, %r48;
	or.pred  	%p25, %p23, %p24;
	@%p25 bra 	$L__BB0_21;
	setp.lt.s32 	%p26, %r8, 0;
	setp.eq.s32 	%p27, %r9, 1062207488;
	mul.wide.s32 	%rd6, %r155, 4;
	add.s64 	%rd7, %rd1, %rd6;
	ld.global.f32 	%f8, [%rd7];
	cvt.f64.f32 	%fd7, %f8;
	{
	.reg .b32 %temp; 
	mov.b64 	{%temp, %r38}, %fd7;
	}
	abs.f64 	%fd8, %fd7;
	{ // callseq 1, 0
	.param .b64 param0;
	st.param.f64 	[param0], %fd8;
	.param .b64 retval0;
	call.uni (retval0), 
	__internal_accurate_pow, 
	(
	param0
	);
	ld.param.f64 	%fd43, [retval0];
	} // callseq 1
	setp.lt.s32 	%p29, %r38, 0;
	neg.f64 	%fd45, %fd43;
	selp.f64 	%fd46, %fd45, %fd43, %p27;
	selp.f64 	%fd47, %fd46, %fd43, %p29;
	setp.eq.f32 	%p30, %f8, 0f00000000;
	selp.b32 	%r89, %r38, 0, %p27;
	or.b32  	%r90, %r89, 2146435072;
	selp.b32 	%r91, %r90, %r89, %p26;
	mov.b32 	%r92, 0;
	mov.b64 	%fd48, {%r92, %r91};
	selp.f64 	%fd88, %fd48, %fd47, %p30;
	add.f64 	%fd49, %fd7, 0d4000000000000000;
	{
	.reg .b32 %temp; 
	mov.b64 	{%temp, %r93}, %fd49;
	}
	and.b32  	%r94, %r93, 2146435072;
	setp.ne.s32 	%p31, %r94, 2146435072;
	@%p31 bra 	$L__BB0_20;
	setp.num.f32 	%p32, %f8, %f8;
	@%p32 bra 	$L__BB0_18;
	mov.f64 	%fd50, 0d4000000000000000;
	add.rn.f64 	%fd88, %fd7, %fd50;
	bra.uni 	$L__BB0_20;
$L__BB0_18:
	setp.neu.f64 	%p33, %fd8, 0d7FF0000000000000;
	@%p33 bra 	$L__BB0_20;
	setp.lt.s32 	%p34, %r38, 0;
	or.b32  	%r95, %r10, -2147483648;
	selp.b32 	%r96, %r95, %r10, %p1;
	selp.b32 	%r97, %r96, %r10, %p34;
	mov.b32 	%r98, 0;
	mov.b64 	%fd88, {%r98, %r97};
$L__BB0_20:
	setp.eq.f32 	%p35, %f8, 0f3F800000;
	selp.f64 	%fd51, 0d3FF0000000000000, %fd88, %p35;
	cvt.f64.f32 	%fd52, %f111;
	add.f64 	%fd53, %fd51, %fd52;
	cvt.rn.f32.f64 	%f111, %fd53;
$L__BB0_21:
	setp.lt.s32 	%p36, %r37, 0;
	setp.ge.s32 	%p37, %r37, %r48;
	or.pred  	%p38, %p36, %p37;
	@%p38 bra 	$L__BB0_28;
	setp.lt.s32 	%p39, %r8, 0;
	setp.eq.s32 	%p40, %r9, 1062207488;
	mul.wide.s32 	%rd8, %r159, 4;
	add.s64 	%rd9, %rd1, %rd8;
	ld.global.f32 	%f11, [%rd9];
	cvt.f64.f32 	%fd13, %f11;
	{
	.reg .b32 %temp; 
	mov.b64 	{%temp, %r39}, %fd13;
	}
	abs.f64 	%fd14, %fd13;
	{ // callseq 2, 0
	.param .b64 param0;
	st.param.f64 	[param0], %fd14;
	.param .b64 retval0;
	call.uni (retval0), 
	__internal_accurate_pow, 
	(
	param0
	);
	ld.param.f64 	%fd54, [retval0];
	} // callseq 2
	setp.lt.s32 	%p42, %r39, 0;
	neg.f64 	%fd56, %fd54;
	selp.f64 	%fd57, %fd56, %fd54, %p40;
	selp.f64 	%fd58, %fd57, %fd54, %p42;
	setp.eq.f32 	%p43, %f11, 0f00000000;
	selp.b32 	%r99, %r39, 0, %p40;
	or.b32  	%r100, %r99, 2146435072;
	selp.b32 	%r101, %r100, %r99, %p39;
	mov.b32 	%r102, 0;
	mov.b64 	%fd59, {%r102, %r101};
	selp.f64 	%fd89, %fd59, %fd58, %p43;
	add.f64 	%fd60, %fd13, 0d4000000000000000;
	{
	.reg .b32 %temp; 
	mov.b64 	{%temp, %r103}, %fd60;
	}
	and.b32  	%r104, %r103, 2146435072;
	setp.ne.s32 	%p44, %r104, 2146435072;
	@%p44 bra 	$L__BB0_27;
	setp.nan.f32 	%p45, %f11, %f11;
	@%p45 bra 	$L__BB0_26;
	setp.neu.f64 	%p46, %fd14, 0d7FF0000000000000;
	@%p46 bra 	$L__BB0_27;
	setp.lt.s32 	%p47, %r39, 0;
	or.b32  	%r105, %r10, -2147483648;
	selp.b32 	%r106, %r105, %r10, %p1;
	selp.b32 	%r107, %r106, %r10, %p47;
	mov.b32 	%r108, 0;
	mov.b64 	%fd89, {%r108, %r107};
	bra.uni 	$L__BB0_27;
$L__BB0_26:
	mov.f64 	%fd61, 0d4000000000000000;
	add.rn.f64 	%fd89, %fd13, %fd61;
$L__BB0_27:
	setp.eq.f32 	%p48, %f11, 0f3F800000;
	selp.f64 	%fd62, 0d3FF0000000000000, %fd89, %p48;
	cvt.f64.f32 	%fd63, %f111;
	add.f64 	%fd64, %fd62, %fd63;
	cvt.rn.f32.f64 	%f111, %fd64;
$L__BB0_28:
	add.s32 	%r109, %r37, 1;
	setp.lt.s32 	%p49, %r109, 0;
	setp.ge.s32 	%p50, %r109, %r48;
	or.pred  	%p51, %p49, %p50;
	@%p51 bra 	$L__BB0_35;
	setp.lt.s32 	%p52, %r8, 0;
	setp.eq.s32 	%p53, %r9, 1062207488;
	mul.wide.s32 	%rd10, %r157, 4;
	add.s64 	%rd11, %rd1, %rd10;
	ld.global.f32 	%f14, [%rd11];
	cvt.f64.f32 	%fd19, %f14;
	{
	.reg .b32 %temp; 
	mov.b64 	{%temp, %r40}, %fd19;
	}
	abs.f64 	%fd20, %fd19;
	{ // callseq 3, 0
	.param .b64 param0;
	st.param.f64 	[param0], %fd20;
	.param .b64 retval0;
	call.uni (retval0), 
	__internal_accurate_pow, 
	(
	param0
	);
	ld.param.f64 	%fd65, [retval0];
	} // callseq 3
	setp.lt.s32 	%p55, %r40, 0;
	neg.f64 	%fd67, %fd65;
	selp.f64 	%fd68, %fd67, %fd65, %p53;
	selp.f64 	%fd69, %fd68, %fd65, %p55;
	setp.eq.f32 	%p56, %f14, 0f00000000;
	selp.b32 	%r110, %r40, 0, %p53;
	or.b32  	%r111, %r110, 2146435072;
	selp.b32 	%r112, %r111, %r110, %p52;
	mov.b32 	%r113, 0;
	mov.b64 	%fd70, {%r113, %r112};
	selp.f64 	%fd90, %fd70, %fd69, %p56;
	add.f64 	%fd71, %fd19, 0d4000000000000000;
	{
	.reg .b32 %temp; 
	mov.b64 	{%temp, %r114}, %fd71;
	}
	and.b32  	%r115, %r114, 2146435072;
	setp.ne.s32 	%p57, %r115, 2146435072;
	@%p57 bra 	$L__BB0_34;
	setp.nan.f32 	%p58, %f14, %f14;
	@%p58 bra 	$L__BB0_33;
	setp.neu.f64 	%p59, %fd20, 0d7FF0000000000000;
	@%p59 bra 	$L__BB0_34;
	setp.lt.s32 	%p60, %r40, 0;
	or.b32  	%r116, %r10, -2147483648;
	selp.b32 	%r117, %r116, %r10, %p1;
	selp.b32 	%r118, %r117, %r10, %p60;
	mov.b32 	%r119, 0;
	mov.b64 	%fd90, {%r119, %r118};
	bra.uni 	$L__BB0_34;
$L__BB0_33:
	mov.f64 	%fd72, 0d4000000000000000;
	add.rn.f64 	%fd90, %fd19, %fd72;
$L__BB0_34:
	setp.eq.f32 	%p61, %f14, 0f3F800000;
	selp.f64 	%fd73, 0d3FF0000000000000, %fd90, %p61;
	cvt.f64.f32 	%fd74, %f111;
	add.f64 	%fd75, %fd73, %fd74;
	cvt.rn.f32.f64 	%f111, %fd75;
$L__BB0_35:
	setp.lt.s32 	%p62, %r158, 0;
	setp.ge.s32 	%p63, %r158, %r48;
	or.pred  	%p64, %p62, %p63;
	@%p64 bra 	$L__BB0_42;
	setp.lt.s32 	%p65, %r8, 0;
	setp.eq.s32 	%p66, %r9, 1062207488;
	mul.wide.s32 	%rd12, %r156, 4;
	add.s64 	%rd13, %rd1, %rd12;
	ld.global.f32 	%f17, [%rd13];
	cvt.f64.f32 	%fd25, %f17;
	{
	.reg .b32 %temp; 
	mov.b64 	{%temp, %r41}, %fd25;
	}
	abs.f64 	%fd26, %fd25;
	{ // callseq 4, 0
	.param .b64 param0;
	st.param.f64 	[param0], %fd26;
	.param .b64 retval0;
	call.uni (retval0), 
	__internal_accurate_pow, 
	(
	param0
	);
	ld.param.f64 	%fd76, [retval0];
	} // callseq 4
	setp.lt.s32 	%p68, %r41, 0;
	neg.f64 	%fd78, %fd76;
	selp.f64 	%fd79, %fd78, %fd76, %p66;
	selp.f64 	%fd80, %fd79, %fd76, %p68;
	setp.eq.f32 	%p69, %f17, 0f00000000;
	selp.b32 	%r120, %r41, 0, %p66;
	or.b32  	%r121, %r120, 2146435072;
	selp.b32 	%r122, %r121, %r120, %p65;
	mov.b32 	%r123, 0;
	mov.b64 	%fd81, {%r123, %r122};
	selp.f64 	%fd91, %fd81, %fd80, %p69;
	add.f64 	%fd82, %fd25, 0d4000000000000000;
	{
	.reg .b32 %temp; 
	mov.b64 	{%temp, %r124}, %fd82;
	}
	and.b32  	%r125, %r124, 2146435072;
	setp.ne.s32 	%p70, %r125, 2146435072;
	@%p70 bra 	$L__BB0_41;
	setp.nan.f32 	%p71, %f17, %f17;
	@%p71 bra 	$L__BB0_40;
	setp.neu.f64 	%p72, %fd26, 0d7FF0000000000000;
	@%p72 bra 	$L__BB0_41;
	setp.lt.s32 	%p73, %r41, 0;
	or.b32  	%r126, %r10, -2147483648;
	selp.b32 	%r127, %r126, %r10, %p1;
	selp.b32 	%r128, %r127, %r10, %p73;
	mov.b32 	%r129, 0;
	mov.b64 	%fd91, {%r129, %r128};
	bra.uni 	$L__BB0_41;
$L__BB0_40:
	mov.f64 	%fd83, 0d4000000000000000;
	add.rn.f64 	%fd91, %fd25, %fd83;
$L__BB0_41:
	setp.eq.f32 	%p74, %f17, 0f3F800000;
	selp.f64 	%fd84, 0d3FF0000000000000, %fd91, %p74;
	cvt.f64.f32 	%fd85, %f111;
	add.f64 	%fd86, %fd84, %fd85;
	cvt.rn.f32.f64 	%f111, %fd86;
$L__BB0_42:
	add.s32 	%r160, %r160, 4;
	mul.lo.s32 	%r130, %r50, %r49;
	shl.b32 	%r131, %r130, 2;
	add.s32 	%r159, %r159, %r131;
	add.s32 	%r158, %r158, 4;
	add.s32 	%r157, %r157, %r131;
	add.s32 	%r156, %r156, %r131;
	add.s32 	%r155, %r155, %r131;
	setp.ne.s32 	%p75, %r160, 0;
	@%p75 bra 	$L__BB0_14;
$L__BB0_43:
	ld.param.f32 	%f105, [_Z3LRNPfPKfiiiiff_param_6];
	ld.param.u32 	%r149, [_Z3LRNPfPKfiiiiff_param_5];
	mul.f32 	%f37, %f105, %f111;
	cvt.rn.f32.s32 	%f38, %r149;
	div.rn.f32 	%f39, %f37, %f38;
	add.f32 	%f21, %f39, 0f3F800000;
	mul.f32 	%f40, %f31, 0f3F000000;
	cvt.rzi.f32.f32 	%f41, %f40;
	add.f32 	%f42, %f41, %f41;
	sub.f32 	%f43, %f31, %f42;
	abs.f32 	%f22, %f43;
	abs.f32 	%f23, %f21;
	setp.lt.f32 	%p76, %f23, 0f00800000;
	mul.f32 	%f44, %f23, 0f4B800000;
	selp.f32 	%f45, %f44, %f23, %p76;
	selp.f32 	%f46, 0fC1C00000, 0f00000000, %p76;
	mov.b32 	%r132, %f45;
	add.s32 	%r133, %r132, -1060439283;
	and.b32  	%r134, %r133, -8388608;
	sub.s32 	%r135, %r132, %r134;
	mov.b32 	%f47, %r135;
	cvt.rn.f32.s32 	%f48, %r134;
	fma.rn.f32 	%f49, %f48, 0f34000000, %f46;
	add.f32 	%f50, %f47, 0fBF800000;
	add.f32 	%f51, %f47, 0f3F800000;
	rcp.approx.ftz.f32 	%f52, %f51;
	add.f32 	%f53, %f50, %f50;
	mul.f32 	%f54, %f53, %f52;
	mul.f32 	%f55, %f54, %f54;
	sub.f32 	%f56, %f50, %f54;
	add.f32 	%f57, %f56, %f56;
	neg.f32 	%f58, %f54;
	fma.rn.f32 	%f59, %f58, %f50, %f57;
	mul.rn.f32 	%f60, %f52, %f59;
	fma.rn.f32 	%f61, %f55, 0f3A2C32E4, 0f3B52E7DB;
	fma.rn.f32 	%f62, %f61, %f55, 0f3C93BB73;
	fma.rn.f32 	%f63, %f62, %f55, 0f3DF6384F;
	mul.rn.f32 	%f64, %f63, %f55;
	fma.rn.f32 	%f65, %f54, 0f3FB8AA3B, %f49;
	sub.f32 	%f66, %f49, %f65;
	fma.rn.f32 	%f67, %f54, 0f3FB8AA3B, %f66;
	fma.rn.f32 	%f68, %f60, 0f3FB8AA3B, %f67;
	fma.rn.f32 	%f69, %f54, 0f32A55E34, %f68;
	mul.f32 	%f70, %f64, 0f40400000;
	fma.rn.f32 	%f71, %f70, %f60, %f69;
	fma.rn.f32 	%f72, %f64, %f54, %f71;
	add.rn.f32 	%f73, %f65, %f72;
	neg.f32 	%f74, %f65;
	add.rn.f32 	%f75, %f73, %f74;
	neg.f32 	%f76, %f75;
	add.rn.f32 	%f77, %f72, %f76;
	mul.rn.f32 	%f78, %f73, %f31;
	neg.f32 	%f79, %f78;
	fma.rn.f32 	%f80, %f73, %f31, %f79;
	fma.rn.f32 	%f81, %f77, %f31, %f80;
	cvt.rni.f32.f32 	%f82, %f78;
	sub.f32 	%f83, %f78, %f82;
	add.f32 	%f84, %f83, %f81;
	fma.rn.f32 	%f85, %f84, 0f391FCB8E, 0f3AAF85ED;
	fma.rn.f32 	%f86, %f85, %f84, 0f3C1D9856;
	fma.rn.f32 	%f87, %f86, %f84, 0f3D6357BB;
	fma.rn.f32 	%f88, %f87, %f84, 0f3E75FDEC;
	fma.rn.f32 	%f89, %f88, %f84, 0f3F317218;
	fma.rn.f32 	%f90, %f89, %f84, 0f3F800000;
	cvt.rzi.s32.f32 	%r136, %f82;
	setp.gt.f32 	%p77, %f82, 0f00000000;
	selp.b32 	%r137, 0, -2097152000, %p77;
	add.s32 	%r138, %r137, 2130706432;
	mov.b32 	%f91, %r138;
	mul.f32 	%f92, %f90, %f91;
	shl.b32 	%r139, %r136, 23;
	sub.s32 	%r140, %r139, %r137;
	mov.b32 	%f93, %r140;
	mul.f32 	%f94, %f92, %f93;
	abs.f32 	%f95, %f78;
	setp.gt.f32 	%p78, %f95, 0f43180000;
	setp.lt.f32 	%p79, %f78, 0f00000000;
	selp.f32 	%f96, 0f00000000, 0f7F800000, %p79;
	selp.f32 	%f24, %f96, %f94, %p78;
	setp.eq.f32 	%p80, %f21, 0f3F800000;
	setp.eq.f32 	%p81, %f31, 0f00000000;
	or.pred  	%p82, %p81, %p80;
	mov.f32 	%f116, 0f3F800000;
	@%p82 bra 	$L__BB0_51;
	setp.num.f32 	%p83, %f23, %f23;
	abs.f32 	%f97, %f31;
	setp.num.f32 	%p84, %f97, %f97;
	and.pred  	%p85, %p83, %p84;
	@%p85 bra 	$L__BB0_46;
	add.rn.f32 	%f116, %f21, %f31;
	bra.uni 	$L__BB0_51;
$L__BB0_46:
	setp.neu.f32 	%p86, %f21, 0f00000000;
	setp.neu.f32 	%p87, %f23, 0f7F800000;
	and.pred  	%p88, %p86, %p87;
	@%p88 bra 	$L__BB0_48;
	setp.neu.f32 	%p95, %f22, 0f3F800000;
	add.f32 	%f102, %f21, %f21;
	mov.b32 	%r141, %f102;
	setp.lt.f32 	%p96, %f31, 0f00000000;
	xor.b32  	%r142, %r141, 2139095040;
	selp.b32 	%r143, %r142, %r141, %p96;
	and.b32  	%r144, %r143, 2147483647;
	selp.b32 	%r145, %r144, %r143, %p95;
	mov.b32 	%f116, %r145;
	bra.uni 	$L__BB0_51;
$L__BB0_48:
	setp.eq.f32 	%p89, %f21, 0fBF800000;
	setp.eq.f32 	%p90, %f97, 0f7F800000;
	and.pred  	%p91, %p89, %p90;
	@%p91 bra 	$L__BB0_51;
	setp.geu.f32 	%p92, %f21, 0f00000000;
	mov.f32 	%f116, %f24;
	@%p92 bra 	$L__BB0_51;
	setp.neu.f32 	%p93, %f22, 0f3F800000;
	neg.f32 	%f99, %f24;
	selp.f32 	%f100, %f24, %f99, %p93;
	cvt.rmi.f32.f32 	%f101, %f31;
	setp.neu.f32 	%p94, %f31, %f101;
	selp.f32 	%f116, 0f7FFFFFFF, %f100, %p94;
$L__BB0_51:
	ld.param.u64 	%rd18, [_Z3LRNPfPKfiiiiff_param_0];
	mad.lo.s32 	%r146, %r2, %r49, %r4;
	mad.lo.s32 	%r147, %r146, %r50, %r5;
	mul.wide.s32 	%rd14, %r147, 4;
	add.s64 	%rd15, %rd1, %rd14;
	ld.global.f32 	%f103, [%rd15];
	div.rn.f32 	%f104, %f103, %f116;
	cvta.to.global.u64 	%rd16, %rd18;
	add.s64 	%rd17, %rd16, %rd14;
	st.global.f32 	[%rd17], %f104;
$L__BB0_52:
	ret;

}
.func  (.param .b64 func_retval0) __internal_accurate_pow(
	.param .b64 __internal_accurate_pow_param_0
)
{
	.reg .pred 	%p<8>;
	.reg .b32 	%r<49>;
	.reg .b32 	%f<3>;
	.reg .b64 	%fd<109>;

	ld.param.f64 	%fd10, [__internal_accurate_pow_param_0];
	{
	.reg .b32 %temp; 
	mov.b64 	{%temp, %r46}, %fd10;
	}
	{
	.reg .b32 %temp; 
	mov.b64 	{%r45, %temp}, %fd10;
	}
	shr.u32 	%r47, %r46, 20;
	setp.gt.u32 	%p1, %r46, 1048575;
	@%p1 bra 	$L__BB1_2;
	mul.f64 	%fd11, %fd10, 0d4350000000000000;
	{
	.reg .b32 %temp; 
	mov.b64 	{%temp, %r46}, %fd11;
	}
	{
	.reg .b32 %temp; 
	mov.b64 	{%r45, %temp}, %fd11;
	}
	shr.u32 	%r16, %r46, 20;
	add.s32 	%r47, %r16, -54;
$L__BB1_2:
	add.s32 	%r48, %r47, -1023;
	and.b32  	%r17, %r46, -2146435073;
	or.b32  	%r18, %r17, 1072693248;
	mov.b64 	%fd107, {%r45, %r18};
	setp.lt.u32 	%p2, %r18, 1073127583;
	@%p2 bra 	$L__BB1_4;
	{
	.reg .b32 %temp; 
	mov.b64 	{%r19, %temp}, %fd107;
	}
	{
	.reg .b32 %temp; 
	mov.b64 	{%temp, %r20}, %fd107;
	}
	add.s32 	%r21, %r20, -1048576;
	mov.b64 	%fd107, {%r19, %r21};
	add.s32 	%r48, %r47, -1022;
$L__BB1_4:
	add.f64 	%fd12, %fd107, 0dBFF0000000000000;
	add.f64 	%fd13, %fd107, 0d3FF0000000000000;
	rcp.approx.ftz.f64 	%fd14, %fd13;
	neg.f64 	%fd15, %fd13;
	fma.rn.f64 	%fd16, %fd15, %fd14, 0d3FF0000000000000;
	fma.rn.f64 	%fd17, %fd16, %fd16, %fd16;
	fma.rn.f64 	%fd18, %fd17, %fd14, %fd14;
	mul.f64 	%fd19, %fd12, %fd18;
	fma.rn.f64 	%fd20, %fd12, %fd18, %fd19;
	mul.f64 	%fd21, %fd20, %fd20;
	fma.rn.f64 	%fd22, %fd21, 0d3EB0F5FF7D2CAFE2, 0d3ED0F5D241AD3B5A;
	fma.rn.f64 	%fd23, %fd22, %fd21, 0d3EF3B20A75488A3F;
	fma.rn.f64 	%fd24, %fd23, %fd21, 0d3F1745CDE4FAECD5;
	fma.rn.f64 	%fd25, %fd24, %fd21, 0d3F3C71C7258A578B;
	fma.rn.f64 	%fd26, %fd25, %fd21, 0d3F6249249242B910;
	fma.rn.f64 	%fd27, %fd26, %fd21, 0d3F89999999999DFB;
	sub.f64 	%fd28, %fd12, %fd20;
	add.f64 	%fd29, %fd28, %fd28;
	neg.f64 	%fd30, %fd20;
	fma.rn.f64 	%fd31, %fd30, %fd12, %fd29;
	mul.f64 	%fd32, %fd18, %fd31;
	fma.rn.f64 	%fd33, %fd21, %fd27, 0d3FB5555555555555;
	mov.f64 	%fd34, 0d3FB5555555555555;
	sub.f64 	%fd35, %fd34, %fd33;
	fma.rn.f64 	%fd36, %fd21, %fd27, %fd35;
	add.f64 	%fd37, %fd36, 0dBC46A4CB00B9E7B0;
	add.f64 	%fd38, %fd33, %fd37;
	sub.f64 	%fd39, %fd33, %fd38;
	add.f64 	%fd40, %fd37, %fd39;
	mul.rn.f64 	%fd41, %fd20, %fd20;
	neg.f64 	%fd42, %fd41;
	fma.rn.f64 	%fd43, %fd20, %fd20, %fd42;
	{
	.reg .b32 %temp; 
	mov.b64 	{%r22, %temp}, %fd32;
	}
	{
	.reg .b32 %temp; 
	mov.b64 	{%temp, %r23}, %fd32;
	}
	add.s32 	%r24, %r23, 1048576;
	mov.b64 	%fd44, {%r22, %r24};
	fma.rn.f64 	%fd45, %fd20, %fd44, %fd43;
	mul.rn.f64 	%fd46, %fd41, %fd20;
	neg.f64 	%fd47, %fd46;
	fma.rn.f64 	%fd48, %fd41, %fd20, %fd47;
	fma.rn.f64 	%fd49, %fd41, %fd32, %fd48;
	fma.rn.f64 	%fd50, %fd45, %fd20, %fd49;
	mul.rn.f64 	%fd51, %fd38, %fd46;
	neg.f64 	%fd52, %fd51;
	fma.rn.f64 	%fd53, %fd38, %fd46, %fd52;
	fma.rn.f64 	%fd54, %fd38, %fd50, %fd53;
	fma.rn.f64 	%fd55, %fd40, %fd46, %fd54;
	add.f64 	%fd56, %fd51, %fd55;
	sub.f64 	%fd57, %fd51, %fd56;
	add.f64 	%fd58, %fd55, %fd57;
	add.f64 	%fd59, %fd20, %fd56;
	sub.f64 	%fd60, %fd20, %fd59;
	add.f64 	%fd61, %fd56, %fd60;
	add.f64 	%fd62, %fd58, %fd61;
	add.f64 	%fd63, %fd32, %fd62;
	add.f64 	%fd64, %fd59, %fd63;
	sub.f64 	%fd65, %fd59, %fd64;
	add.f64 	%fd66, %fd63, %fd65;
	xor.b32  	%r25, %r48, -2147483648;
	mov.b32 	%r26, 1127219200;
	mov.b64 	%fd67, {%r25, %r26};
	mov.b32 	%r27, -2147483648;
	mov.b64 	%fd68, {%r27, %r26};
	sub.f64 	%fd69, %fd67, %fd68;
	fma.rn.f64 	%fd70, %fd69, 0d3FE62E42FEFA39EF, %fd64;
	fma.rn.f64 	%fd71, %fd69, 0dBFE62E42FEFA39EF, %fd70;
	sub.f64 	%fd72, %fd71, %fd64;
	sub.f64 	%fd73, %fd66, %fd72;
	fma.rn.f64 	%fd74, %fd69, 0d3C7ABC9E3B39803F, %fd73;
	add.f64 	%fd75, %fd70, %fd74;
	sub.f64 	%fd76, %fd70, %fd75;
	add.f64 	%fd77, %fd74, %fd76;
	mov.f64 	%fd78, 0d4000000000000000;
	{
	.reg .b32 %temp; 
	mov.b64 	{%temp, %r28}, %fd78;
	}
	{
	.reg .b32 %temp; 
	mov.b64 	{%r29, %temp}, %fd78;
	}
	shl.b32 	%r30, %r28, 1;
	setp.gt.u32 	%p3, %r30, -33554433;
	and.b32  	%r31, %r28, -15728641;
	selp.b32 	%r32, %r31, %r28, %p3;
	mov.b64 	%fd79, {%r29, %r32};
	mul.rn.f64 	%fd80, %fd75, %fd79;
	neg.f64 	%fd81, %fd80;
	fma.rn.f64 	%fd82, %fd75, %fd79, %fd81;
	fma.rn.f64 	%fd83, %fd77, %fd79, %fd82;
	add.f64 	%fd4, %fd80, %fd83;
	sub.f64 	%fd84, %fd80, %fd4;
	add.f64 	%fd5, %fd83, %fd84;
	fma.rn.f64 	%fd85, %fd4, 0d3FF71547652B82FE, 0d4338000000000000;
	{
	.reg .b32 %temp; 
	mov.b64 	{%r13, %temp}, %fd85;
	}
	mov.f64 	%fd86, 0dC338000000000000;
	add.rn.f64 	%fd87, %fd85, %fd86;
	fma.rn.f64 	%fd88, %fd87, 0dBFE62E42FEFA39EF, %fd4;
	fma.rn.f64 	%fd89, %fd87, 0dBC7ABC9E3B39803F, %fd88;
	fma.rn.f64 	%fd90, %fd89, 0d3E5ADE1569CE2BDF, 0d3E928AF3FCA213EA;
	fma.rn.f64 	%fd91, %fd90, %fd89, 0d3EC71DEE62401315;
	fma.rn.f64 	%fd92, %fd91, %fd89, 0d3EFA01997C89EB71;
	fma.rn.f64 	%fd93, %fd92, %fd89, 0d3F2A01A014761F65;
	fma.rn.f64 	%fd94, %fd93, %fd89, 0d3F56C16C1852B7AF;
	fma.rn.f64 	%fd95, %fd94, %fd89, 0d3F81111111122322;
	fma.rn.f64 	%fd96, %fd95, %fd89, 0d3FA55555555502A1;
	fma.rn.f64 	%fd97, %fd96, %fd89, 0d3FC5555555555511;
	fma.rn.f64 	%fd98, %fd97, %fd89, 0d3FE000000000000B;
	fma.rn.f64 	%fd99, %fd98, %fd89, 0d3FF0000000000000;
	fma.rn.f64 	%fd100, %fd99, %fd89, 0d3FF0000000000000;
	{
	.reg .b32 %temp; 
	mov.b64 	{%r14, %temp}, %fd100;
	}
	{
	.reg .b32 %temp; 
	mov.b64 	{%temp, %r15}, %fd100;
	}
	shl.b32 	%r33, %r13, 20;
	add.s32 	%r34, %r33, %r15;
	mov.b64 	%fd108, {%r14, %r34};
	{
	.reg .b32 %temp; 
	mov.b64 	{%temp, %r35}, %fd4;
	}
	mov.b32 	%f2, %r35;
	abs.f32 	%f1, %f2;
	setp.lt.f32 	%p4, %f1, 0f4086232B;
	@%p4 bra 	$L__BB1_7;
	setp.lt.f64 	%p5, %fd4, 0d0000000000000000;
	add.f64 	%fd101, %fd4, 0d7FF0000000000000;
	selp.f64 	%fd108, 0d0000000000000000, %fd101, %p5;
	setp.geu.f32 	%p6, %f1, 0f40874800;
	@%p6 bra 	$L__BB1_7;
	shr.u32 	%r36, %r13, 31;
	add.s32 	%r37, %r13, %r36;
	shr.s32 	%r38, %r37, 1;
	shl.b32 	%r39, %r38, 20;
	add.s32 	%r40, %r15, %r39;
	mov.b64 	%fd102, {%r14, %r40};
	sub.s32 	%r41, %r13, %r38;
	shl.b32 	%r42, %r41, 20;
	add.s32 	%r43, %r42, 1072693248;
	mov.b32 	%r44, 0;
	mov.b64 	%fd103, {%r44, %r43};
	mul.f64 	%fd108, %fd103, %fd102;
$L__BB1_7:
	abs.f64 	%fd104, %fd108;
	setp.eq.f64 	%p7, %fd104, 0d7FF0000000000000;
	fma.rn.f64 	%fd105, %fd108, %fd5, %fd108;
	selp.f64 	%fd106, %fd108, %fd105, %p7;
	st.param.f64 	[func_retval0], %fd106;
	ret;

}


// ===== COMPILED SASS (sm_100) =====

	.target	sm_100

	.elftype	@"ET_EXEC"


//--------------------- .note.nv.tkinfo           --------------------------
	.section	.note.nv.tkinfo,"",@"SHT_NOTE"
	.sectionflags	@"SHF_NOTE_NV_TKINFO"
	.tkinfo
        /*0018*/ 	.word	0x00000002
        /*0030*/ 	.string	""
        /*0030*/ 	.string	"ptxas"
        /*0030*/ 	.string	"Cuda compilation tools, release 13.0, V13.0.88"
        /*0030*/ 	.string	"Build cuda_13.0.r13.0/compiler.36424714_0"
        /*0030*/ 	.string	"-arch sm_100 -m 64 "



//--------------------- .note.nv.cuinfo           --------------------------
	.section	.note.nv.cuinfo,"",@"SHT_NOTE"
	.sectionflags	@"SHF_NOTE_NV_CUINFO"
        /*0018*/ 	.short	0x0002
        /*001a*/ 	.short	0x0064
        /*001c*/ 	.short	0x0082
	.zero		2


//--------------------- .nv.info                  --------------------------
	.section	.nv.info,"",@"SHT_CUDA_INFO"
	.align	4


	//----- nvinfo : EIATTR_REGCOUNT
	.align		4
        /*0000*/ 	.byte	0x04, 0x2f
        /*0002*/ 	.short	(.L_1 - .L_0)
	.align		4
.L_0:
        /*0004*/ 	.word	index@(_Z3LRNPfPKfiiiiff)
        /*0008*/ 	.word	0x00000028


	//----- nvinfo : EIATTR_FRAME_SIZE
	.align		4
.L_1:
        /*000c*/ 	.byte	0x04, 0x11
        /*000e*/ 	.short	(.L_3 - .L_2)
	.align		4
.L_2:
        /*0010*/ 	.word	index@($_Z3LRNPfPKfiiiiff$__internal_accurate_pow)
        /*0014*/ 	.word	0x00000000


	//----- nvinfo : EIATTR_FRAME_SIZE
	.align		4
.L_3:
        /*0018*/ 	.byte	0x04, 0x11
        /*001a*/ 	.short	(.L_5 - .L_4)
	.align		4
.L_4:
        /*001c*/ 	.word	index@($__internal_0_$__cuda_sm3x_div_rn_noftz_f32_slowpath)
        /*0020*/ 	.word	0x00000000


	//----- nvinfo : EIATTR_FRAME_SIZE
	.align		4
.L_5:
        /*0024*/ 	.byte	0x04, 0x11
        /*0026*/ 	.short	(.L_7 - .L_6)
	.align		4
.L_6:
        /*0028*/ 	.word	index@(_Z3LRNPfPKfiiiiff)
        /*002c*/ 	.word	0x00000000


	//----- nvinfo : EIATTR_MIN_STACK_SIZE
	.align		4
.L_7:
        /*0030*/ 	.byte	0x04, 0x12
        /*0032*/ 	.short	(.L_9 - .L_8)
	.align		4
.L_8:
        /*0034*/ 	.word	index@(_Z3LRNPfPKfiiiiff)
        /*0038*/ 	.word	0x00000000
.L_9:


//--------------------- .nv.compat                --------------------------
	.section	.nv.compat,"",@"SHT_CUDA_COMPAT_INFO"
	.align	4
        /*0000*/ 	.byte	0x02, 0x09, 0x00, 0x00, 0x02, 0x02, 0x01, 0x00, 0x02, 0x05, 0x05, 0x00, 0x03, 0x07, 0x01, 0x01
        /*0010*/ 	.byte	0x02, 0x03, 0x00, 0x00, 0x02, 0x06, 0x01, 0x00, 0x04, 0x0b, 0x08, 0x00, 0x01, 0x00, 0x00, 0x00
        /*0020*/ 	.byte	0x00, 0x00, 0x00, 0x00


//--------------------- .nv.info._Z3LRNPfPKfiiiiff --------------------------
	.section	.nv.info._Z3LRNPfPKfiiiiff,"",@"SHT_CUDA_INFO"
	.sectionflags	@""
	.align	4


	//----- nvinfo : EIATTR_CUDA_API_VERSION
	.align		4
        /*0000*/ 	.byte	0x04, 0x37
        /*0002*/ 	.short	(.L_11 - .L_10)
.L_10:
        /*0004*/ 	.word	0x00000082


	//----- nvinfo : EIATTR_KPARAM_INFO
	.align		4
.L_11:
        /*0008*/ 	.byte	0x04, 0x17
        /*000a*/ 	.short	(.L_13 - .L_12)
.L_12:
        /*000c*/ 	.word	0x00000000
        /*0010*/ 	.short	0x0007
        /*0012*/ 	.short	0x0024
        /*0014*/ 	.byte	0x00, 0xf0, 0x11, 0x00


	//----- nvinfo : EIATTR_KPARAM_INFO
	.align		4
.L_13:
        /*0018*/ 	.byte	0x04, 0x17
        /*001a*/ 	.short	(.L_15 - .L_14)
.L_14:
        /*001c*/ 	.word	0x00000000
        /*0020*/ 	.short	0x0006
        /*0022*/ 	.short	0x0020
        /*0024*/ 	.byte	0x00, 0xf0, 0x11, 0x00


	//----- nvinfo : EIATTR_KPARAM_INFO
	.align		4
.L_15:
        /*0028*/ 	.byte	0x04, 0x17
        /*002a*/ 	.short	(.L_17 - .L_16)
.L_16:
        /*002c*/ 	.word	0x00000000
        /*0030*/ 	.short	0x0005
        /*0032*/ 	.short	0x001c
        /*0034*/ 	.byte	0x00, 0xf0, 0x11, 0x00


	//----- nvinfo : EIATTR_KPARAM_INFO
	.align		4
.L_17:
        /*0038*/ 	.byte	0x04, 0x17
        /*003a*/ 	.short	(.L_19 - .L_18)
.L_18:
        /*003c*/ 	.word	0x00000000
        /*0040*/ 	.short	0x0004
        /*0042*/ 	.short	0x0018
        /*0044*/ 	.byte	0x00, 0xf0, 0x11, 0x00


	//----- nvinfo : EIATTR_KPARAM_INFO
	.align		4
.L_19:
        /*0048*/ 	.byte	0x04, 0x17
        /*004a*/ 	.short	(.L_21 - .L_20)
.L_20:
        /*004c*/ 	.word	0x00000000
        /*0050*/ 	.short	0x0003
        /*0052*/ 	.short	0x0014
        /*0054*/ 	.byte	0x00, 0xf0, 0x11, 0x00


	//----- nvinfo : EIATTR_KPARAM_INFO
	.align		4
.L_21:
        /*0058*/ 	.byte	0x04, 0x17
        /*005a*/ 	.short	(.L_23 - .L_22)
.L_22:
        /*005c*/ 	.word	0x00000000
        /*0060*/ 	.short	0x0002
        /*0062*/ 	.short	0x0010
        /*0064*/ 	.byte	0x00, 0xf0, 0x11, 0x00


	//----- nvinfo : EIATTR_KPARAM_INFO
	.align		4
.L_23:
        /*0068*/ 	.byte	0x04, 0x17
        /*006a*/ 	.short	(.L_25 - .L_24)
.L_24:
        /*006c*/ 	.word	0x00000000
        /*0070*/ 	.short	0x0001
        /*0072*/ 	.short	0x0008
        /*0074*/ 	.byte	0x00, 0xf5, 0x21, 0x00


	//----- nvinfo : EIATTR_KPARAM_INFO
	.align		4
.L_25:
        /*0078*/ 	.byte	0x04, 0x17
        /*007a*/ 	.short	(.L_27 - .L_26)
.L_26:
        /*007c*/ 	.word	0x00000000
        /*0080*/ 	.short	0x0000
        /*0082*/ 	.short	0x0000
        /*0084*/ 	.byte	0x00, 0xf5, 0x21, 0x00


	//----- nvinfo : EIATTR_SPARSE_MMA_MASK
	.align		4
.L_27:
        /*0088*/ 	.byte	0x03, 0x50
        /*008a*/ 	.short	0x0000


	//----- nvinfo : EIATTR_MAXREG_COUNT
	.align		4
        /*008c*/ 	.byte	0x03, 0x1b
        /*008e*/ 	.short	0x00ff


	//----- nvinfo : EIATTR_MERCURY_ISA_VERSION
	.align		4
        /*0090*/ 	.byte	0x03, 0x5f
        /*0092*/ 	.short	0x0101


	//----- nvinfo : EIATTR_VRC_CTA_INIT_COUNT
	.align		4
        /*0094*/ 	.byte	0x02, 0x4a
	.zero		1
	.zero		1


	//----- nvinfo : EIATTR_EXIT_INSTR_OFFSETS
	.align		4
        /*0098*/ 	.byte	0x04, 0x1c
        /*009a*/ 	.short	(.L_29 - .L_28)


	//   ....[0]....
.L_28:
        /*009c*/ 	.word	0x000000a0


	//   ....[1]....
        /*00a0*/ 	.word	0x00001d80


	//----- nvinfo : EIATTR_CRS_STACK_SIZE
	.align		4
.L_29:
        /*00a4*/ 	.byte	0x04, 0x1e
        /*00a6*/ 	.short	(.L_31 - .L_30)
.L_30:
        /*00a8*/ 	.word	0x00000000


	//----- nvinfo : EIATTR_CBANK_PARAM_SIZE
	.align		4
.L_31:
        /*00ac*/ 	.byte	0x03, 0x19
        /*00ae*/ 	.short	0x0028


	//----- nvinfo : EIATTR_PARAM_CBANK
	.align		4
        /*00b0*/ 	.byte	0x04, 0x0a
        /*00b2*/ 	.short	(.L_33 - .L_32)
	.align		4
.L_32:
        /*00b4*/ 	.word	index@(.nv.constant0._Z3LRNPfPKfiiiiff)
        /*00b8*/ 	.short	0x0380
        /*00ba*/ 	.short	0x0028


	//----- nvinfo : EIATTR_SW_WAR
	.align		4
.L_33:
        /*00bc*/ 	.byte	0x04, 0x36
        /*00be*/ 	.short	(.L_35 - .L_34)
.L_34:
        /*00c0*/ 	.word	0x00000008
.L_35:


//--------------------- .nv.callgraph             --------------------------
	.section	.nv.callgraph,"",@"SHT_CUDA_CALLGRAPH"
	.align	4
	.sectionentsize	8
	.align		4
        /*0000*/ 	.word	0x00000000
	.align		4
        /*0004*/ 	.word	0xffffffff
	.align		4
        /*0008*/ 	.word	0x00000000
	.align		4
        /*000c*/ 	.word	0xfffffffe
	.align		4
        /*0010*/ 	.word	0x00000000
	.align		4
        /*0014*/ 	.word	0xfffffffd
	.align		4
        /*0018*/ 	.word	0x00000000
	.align		4
        /*001c*/ 	.word	0xfffffffc


//--------------------- .text._Z3LRNPfPKfiiiiff   --------------------------
	.section	.text._Z3LRNPfPKfiiiiff,"ax",@progbits
	.align	128
        .global         _Z3LRNPfPKfiiiiff
        .type           _Z3LRNPfPKfiiiiff,@function
        .size           _Z3LRNPfPKfiiiiff,(.L_x_53 - _Z3LRNPfPKfiiiiff)
        .other          _Z3LRNPfPKfiiiiff,@"STO_CUDA_ENTRY STV_DEFAULT"
_Z3LRNPfPKfiiiiff:
.text._Z3LRNPfPKfiiiiff:
[----:B------:R-:W-:Y:S01]  /*0000*/  LDC R1, c[0x0][0x37c] ;  /* 0x0000df00ff017b82 */ /* 0x000fe20000000800 */
[----:B------:R-:W0:Y:S07]  /*0010*/  S2R R5, SR_TID.X ;  /* 0x0000000000057919 */ /* 0x000e2e0000002100 */
[----:B------:R-:W1:Y:S08]  /*0020*/  LDC.64 R8, c[0x0][0x390] ;  /* 0x0000e400ff087b82 */ /* 0x000e700000000a00 */
[----:B------:R-:W0:Y:S08]  /*0030*/  S2UR UR4, SR_CTAID.X ;  /* 0x00000000000479c3 */ /* 0x000e300000002500 */
[----:B------:R-:W0:Y:S08]  /*0040*/  LDC R2, c[0x0][0x360] ;  /* 0x0000d800ff027b82 */ /* 0x000e300000000800 */
[----:B------:R-:W2:Y:S01]  /*0050*/  LDC R0, c[0x0][0x398] ;  /* 0x0000e600ff007b82 */ /* 0x000ea20000000800 */
[----:B-1----:R-:W-:-:S02]  /*0060*/  IMAD R3, R9, R8, RZ ;  /* 0x0000000809037224 */ /* 0x002fc400078e02ff */
[----:B0-----:R-:W-:Y:S02]  /*0070*/  IMAD R2, R2, UR4, R5 ;  /* 0x0000000402027c24 */ /* 0x001fe4000f8e0205 */
[----:B--2---:R-:W-:-:S05]  /*0080*/  IMAD R3, R3, R0, RZ ;  /* 0x0000000003037224 */ /* 0x004fca00078e02ff */
[----:B------:R-:W-:-:S13]  /*0090*/  ISETP.GE.AND P0, PT, R2, R3, PT ;  /* 0x000000030200720c */ /* 0x000fda0003f06270 */
[----:B------:R-:W-:Y:S05]  /*00a0*/  @P0 EXIT ;  /* 0x000000000000094d */ /* 0x000fea0003800000 */
[----:B------:R-:W-:Y:S01]  /*00b0*/  IMAD R6, R9, R0, RZ ;  /* 0x0000000009067224 */ /* 0x000fe200078e02ff */
[----:B------:R-:W-:Y:S01]  /*00c0*/  IABS R5, R9 ;  /* 0x0000000900057213 */ /* 0x000fe20000000000 */
[----:B------:R-:W0:Y:S01]  /*00d0*/  LDCU UR5, c[0x0][0x39c] ;  /* 0x00007380ff0577ac */ /* 0x000e220008000800 */
[----:B------:R-:W-:Y:S02]  /*00e0*/  ISETP.GE.AND P2, PT, R2, RZ, PT ;  /* 0x000000ff0200720c */ /* 0x000fe40003f46270 */
[----:B------:R-:W-:Y:S01]  /*00f0*/  IABS R4, R6 ;  /* 0x0000000600047213 */ /* 0x000fe20000000000 */
[----:B------:R-:W1:Y:S01]  /*0100*/  I2F.RP R3, R5 ;  /* 0x0000000500037306 */ /* 0x000e620000209400 */
[----:B------:R-:W-:Y:S01]  /*0110*/  ISETP.NE.AND P1, PT, R6, RZ, PT ;  /* 0x000000ff0600720c */ /* 0x000fe20003f25270 */
[----:B------:R-:W2:Y:S06]  /*0120*/  LDCU.64 UR8, c[0x0][0x358] ;  /* 0x00006b00ff0877ac */ /* 0x000eac0008000a00 */
[----:B------:R-:W3:Y:S01]  /*0130*/  I2F.RP R7, R4 ;  /* 0x0000000400077306 */ /* 0x000ee20000209400 */
[----:B0-----:R-:W-:-:S07]  /*0140*/  UIADD3 UR4, UPT, UPT, -UR5, 0x1, URZ ;  /* 0x0000000105047890 */ /* 0x001fce000fffe1ff */
[----:B-1----:R-:W0:Y:S01]  /*0150*/  MUFU.RCP R3, R3 ;  /* 0x0000000300037308 */ /* 0x002e220000001000 */
[----:B------:R-:W-:Y:S02]  /*0160*/  UIADD3 UR5, UPT, UPT, UR5, 0x1, URZ ;  /* 0x0000000105057890 */ /* 0x000fe4000fffe0ff */
[----:B------:R-:W-:Y:S02]  /*0170*/  ULEA.HI UR4, UR4, UR4, URZ, 0x1 ;  /* 0x0000000404047291 */ /* 0x000fe4000f8f08ff */
[----:B------:R-:W-:Y:S02]  /*0180*/  ULEA.HI UR5, UR5, UR5, URZ, 0x1 ;  /* 0x0000000505057291 */ /* 0x000fe4000f8f08ff */
[----:B------:R-:W-:Y:S01]  /*0190*/  USHF.R.S32.HI UR4, URZ, 0x1, UR4 ;  /* 0x00000001ff047899 */ /* 0x000fe20008011404 */
[----:B---3--:R-:W1:Y:S01]  /*01a0*/  MUFU.RCP R7, R7 ;  /* 0x0000000700077308 */ /* 0x008e620000001000 */
[----:B------:R-:W-:-:S04]  /*01b0*/  USHF.R.S32.HI UR5, URZ, 0x1, UR5 ;  /* 0x00000001ff057899 */ /* 0x000fc80008011405 */
[----:B------:R-:W-:Y:S01]  /*01c0*/  UISETP.GE.AND UP0, UPT, UR4, UR5, UPT ;  /* 0x000000050400728c */ /* 0x000fe2000bf06270 */
[----:B0-----:R-:W-:Y:S01]  /*01d0*/  VIADD R12, R3, 0xffffffe ;  /* 0x0ffffffe030c7836 */ /* 0x001fe20000000000 */
[----:B------:R-:W-:-:S03]  /*01e0*/  IABS R3, R0 ;  /* 0x0000000000037213 */ /* 0x000fc60000000000 */
[----:B------:R0:W3:Y:S01]  /*01f0*/  F2I.FTZ.U32.TRUNC.NTZ R13, R12 ;  /* 0x0000000c000d7305 */ /* 0x0000e2000021f000 */
[----:B-1----:R-:W-:-:S07]  /*0200*/  VIADD R10, R7, 0xffffffe ;  /* 0x0ffffffe070a7836 */ /* 0x002fce0000000000 */
[----:B------:R1:W4:Y:S01]  /*0210*/  F2I.FTZ.U32.TRUNC.NTZ R11, R10 ;  /* 0x0000000a000b7305 */ /* 0x000322000021f000 */
[----:B0-----:R-:W-:Y:S02]  /*0220*/  IMAD.MOV.U32 R12, RZ, RZ, RZ ;  /* 0x000000ffff0c7224 */ /* 0x001fe400078e00ff */
[----:B---3--:R-:W-:Y:S02]  /*0230*/  IMAD.MOV R8, RZ, RZ, -R13 ;  /* 0x000000ffff087224 */ /* 0x008fe400078e0a0d */
[----:B-1----:R-:W-:Y:S02]  /*0240*/  HFMA2 R10, -RZ, RZ, 0, 0 ;  /* 0x00000000ff0a7431 */ /* 0x002fe400000001ff */
[----:B------:R-:W-:Y:S01]  /*0250*/  IMAD R15, R8, R5, RZ ;  /* 0x00000005080f7224 */ /* 0x000fe200078e02ff */
[----:B------:R-:W-:Y:S02]  /*0260*/  IABS R8, R2 ;  /* 0x0000000200087213 */ /* 0x000fe40000000000 */
[----:B------:R-:W-:Y:S01]  /*0270*/  LOP3.LUT R2, R2, R9, RZ, 0x3c, !PT ;  /* 0x0000000902027212 */ /* 0x000fe200078e3cff */
[----:B----4-:R-:W-:-:S02]  /*0280*/  IMAD.MOV R17, RZ, RZ, -R11 ;  /* 0x000000ffff117224 */ /* 0x010fc400078e0a0b */
[----:B------:R-:W-:Y:S01]  /*0290*/  IMAD.HI.U32 R13, R13, R15, R12 ;  /* 0x0000000f0d0d7227 */ /* 0x000fe200078e000c */
[----:B------:R-:W-:-:S03]  /*02a0*/  IABS R12, R6 ;  /* 0x00000006000c7213 */ /* 0x000fc60000000000 */
[----:B------:R-:W-:Y:S02]  /*02b0*/  IMAD R7, R17, R4, RZ ;  /* 0x0000000411077224 */ /* 0x000fe400078e02ff */
[----:B------:R-:W-:Y:S02]  /*02c0*/  IMAD.MOV R15, RZ, RZ, -R12 ;  /* 0x000000ffff0f7224 */ /* 0x000fe400078e0a0c */
[----:B------:R-:W-:Y:S02]  /*02d0*/  IMAD.HI.U32 R10, R11, R7, R10 ;  /* 0x000000070b0a7227 */ /* 0x000fe400078e000a */
[----:B------:R-:W0:Y:S02]  /*02e0*/  I2F.RP R7, R3 ;  /* 0x0000000300077306 */ /* 0x000e240000209400 */
[----:B------:R-:W-:-:S04]  /*02f0*/  IMAD.HI.U32 R13, R13, R8, RZ ;  /* 0x000000080d0d7227 */ /* 0x000fc800078e00ff */
[----:B------:R-:W-:-:S04]  /*0300*/  IMAD.HI.U32 R10, R10, R8, RZ ;  /* 0x000000080a0a7227 */ /* 0x000fc800078e00ff */
[--C-:B------:R-:W-:Y:S02]  /*0310*/  IMAD R15, R10, R15, R8.reuse ;  /* 0x0000000f0a0f7224 */ /* 0x100fe400078e0208 */
[----:B------:R-:W-:Y:S01]  /*0320*/  IMAD.MOV R10, RZ, RZ, -R13 ;  /* 0x000000ffff0a7224 */ /* 0x000fe200078e0a0d */
[----:B0-----:R-:W0:Y:S02]  /*0330*/  MUFU.RCP R7, R7 ;  /* 0x0000000700077308 */ /* 0x001e240000001000 */
[----:B------:R-:W-:Y:S01]  /*0340*/  ISETP.GT.U32.AND P0, PT, R4, R15, PT ;  /* 0x0000000f0400720c */ /* 0x000fe20003f04070 */
[----:B------:R-:W-:-:S05]  /*0350*/  IMAD R8, R5, R10, R8 ;  /* 0x0000000a05087224 */ /* 0x000fca00078e0208 */
[----:B------:R-:W-:-:S07]  /*0360*/  ISETP.GT.U32.AND P4, PT, R5, R8, PT ;  /* 0x000000080500720c */ /* 0x000fce0003f84070 */
[----:B------:R-:W-:Y:S02]  /*0370*/  @!P0 IMAD.IADD R15, R15, 0x1, -R4 ;  /* 0x000000010f0f8824 */ /* 0x000fe400078e0a04 */
[----:B0-----:R-:W-:-:S03]  /*0380*/  VIADD R10, R7, 0xffffffe ;  /* 0x0ffffffe070a7836 */ /* 0x001fc60000000000 */
[----:B------:R-:W-:Y:S01]  /*0390*/  ISETP.GT.U32.AND P0, PT, R4, R15, PT ;  /* 0x0000000f0400720c */ /* 0x000fe20003f04070 */
[----:B------:R-:W-:Y:S01]  /*03a0*/  @!P4 IMAD.IADD R8, R8, 0x1, -R5 ;  /* 0x000000010808c824 */ /* 0x000fe200078e0a05 */
[----:B------:R0:W1:Y:S01]  /*03b0*/  F2I.FTZ.U32.TRUNC.NTZ R11, R10 ;  /* 0x0000000a000b7305 */ /* 0x000062000021f000 */
[----:B------:R-:W-:Y:S01]  /*03c0*/  @!P4 VIADD R13, R13, 0x1 ;  /* 0x000000010d0dc836 */ /* 0x000fe20000000000 */
[----:B------:R-:W-:Y:S02]  /*03d0*/  ISETP.NE.AND P4, PT, R9, RZ, PT ;  /* 0x000000ff0900720c */ /* 0x000fe40003f85270 */
[----:B------:R-:W-:Y:S02]  /*03e0*/  ISETP.GE.U32.AND P3, PT, R8, R5, PT ;  /* 0x000000050800720c */ /* 0x000fe40003f66070 */
[----:B0-----:R-:W-:-:S05]  /*03f0*/  MOV R10, RZ ;  /* 0x000000ff000a7202 */ /* 0x001fca0000000f00 */
[----:B------:R-:W-:Y:S02]  /*0400*/  @!P0 IADD3 R15, PT, PT, R15, -R4, RZ ;  /* 0x800000040f0f8210 */ /* 0x000fe40007ffe0ff */
[----:B------:R-:W-:Y:S01]  /*0410*/  ISETP.GE.AND P0, PT, R2, RZ, PT ;  /* 0x000000ff0200720c */ /* 0x000fe20003f06270 */
[----:B-1----:R-:W-:Y:S02]  /*0420*/  IMAD.MOV R2, RZ, RZ, -R11 ;  /* 0x000000ffff027224 */ /* 0x002fe400078e0a0b */
[----:B------:R-:W-:Y:S01]  /*0430*/  @!P2 IMAD.MOV R15, RZ, RZ, -R15 ;  /* 0x000000ffff0fa224 */ /* 0x000fe200078e0a0f */
[----:B------:R-:W-:Y:S01]  /*0440*/  @!P1 LOP3.LUT R15, RZ, R6, RZ, 0x33, !PT ;  /* 0x00000006ff0f9212 */ /* 0x000fe200078e33ff */
[----:B------:R-:W-:Y:S02]  /*0450*/  IMAD R5, R2, R3, RZ ;  /* 0x0000000302057224 */ /* 0x000fe400078e02ff */
[----:B------:R-:W-:Y:S01]  /*0460*/  @P3 VIADD R13, R13, 0x1 ;  /* 0x000000010d0d3836 */ /* 0x000fe20000000000 */
[----:B------:R-:W-:Y:S01]  /*0470*/  IABS R8, R15 ;  /* 0x0000000f00087213 */ /* 0x000fe20000000000 */
[----:B------:R-:W-:-:S04]  /*0480*/  IMAD.HI.U32 R10, R11, R5, R10 ;  /* 0x000000050b0a7227 */ /* 0x000fc800078e000a */
[----:B------:R-:W-:Y:S01]  /*0490*/  @!P0 IMAD.MOV R13, RZ, RZ, -R13 ;  /* 0x000000ffff0d8224 */ /* 0x000fe200078e0a0d */
[----:B------:R-:W-:Y:S01]  /*04a0*/  @!P4 LOP3.LUT R13, RZ, R9, RZ, 0x33, !PT ;  /* 0x00000009ff0dc212 */ /* 0x000fe200078e33ff */
[----:B------:R-:W-:-:S03]  /*04b0*/  IMAD.HI.U32 R4, R10, R8, RZ ;  /* 0x000000080a047227 */ /* 0x000fc600078e00ff */
[----:B------:R-:W-:Y:S01]  /*04c0*/  IABS R2, R13 ;  /* 0x0000000d00027213 */ /* 0x000fe20000000000 */
[----:B------:R-:W-:Y:S01]  /*04d0*/  IMAD.MOV R5, RZ, RZ, -R4 ;  /* 0x000000ffff057224 */ /* 0x000fe200078e0a04 */
[----:B------:R-:W-:-:S03]  /*04e0*/  LOP3.LUT R13, R13, R0, RZ, 0x3c, !PT ;  /* 0x000000000d0d7212 */ /* 0x000fc600078e3cff */
[----:B------:R-:W-:Y:S02]  /*04f0*/  IMAD R8, R3, R5, R8 ;  /* 0x0000000503087224 */ /* 0x000fe400078e0208 */
[----:B------:R-:W-:-:S03]  /*0500*/  IMAD.HI.U32 R10, R10, R2, RZ ;  /* 0x000000020a0a7227 */ /* 0x000fc600078e00ff */
[----:B------:R-:W-:Y:S01]  /*0510*/  ISETP.GT.U32.AND P0, PT, R3, R8, PT ;  /* 0x000000080300720c */ /* 0x000fe20003f04070 */
[----:B------:R-:W-:-:S04]  /*0520*/  IMAD.MOV R5, RZ, RZ, -R10 ;  /* 0x000000ffff057224 */ /* 0x000fc800078e0a0a */
[----:B------:R-:W-:Y:S01]  /*0530*/  IMAD R2, R3, R5, R2 ;  /* 0x0000000503027224 */ /* 0x000fe200078e0202 */
[----:B------:R-:W-:-:S04]  /*0540*/  LOP3.LUT R5, R15, R0, RZ, 0x3c, !PT ;  /* 0x000000000f057212 */ /* 0x000fc800078e3cff */
[----:B------:R-:W-:Y:S02]  /*0550*/  ISETP.GT.U32.AND P3, PT, R3, R2, PT ;  /* 0x000000020300720c */ /* 0x000fe40003f64070 */
[----:B------:R-:W-:Y:S01]  /*0560*/  ISETP.GE.AND P1, PT, R5, RZ, PT ;  /* 0x000000ff0500720c */ /* 0x000fe20003f26270 */
[----:B------:R-:W-:Y:S02]  /*0570*/  @!P0 IMAD.IADD R8, R8, 0x1, -R3 ;  /* 0x0000000108088824 */ /* 0x000fe400078e0a03 */
[----:B------:R-:W-:Y:S01]  /*0580*/  @!P0 VIADD R4, R4, 0x1 ;  /* 0x0000000104048836 */ /* 0x000fe20000000000 */
[----:B------:R-:W-:Y:S02]  /*0590*/  ISETP.GE.AND P0, PT, R13, RZ, PT ;  /* 0x000000ff0d00720c */ /* 0x000fe40003f06270 */
[----:B------:R-:W-:-:S05]  /*05a0*/  ISETP.GE.U32.AND P4, PT, R8, R3, PT ;  /* 0x000000030800720c */ /* 0x000fca0003f86070 */
[----:B------:R-:W-:Y:S02]  /*05b0*/  @!P3 IMAD.IADD R2, R2, 0x1, -R3 ;  /* 0x000000010202b824 */ /* 0x000fe400078e0a03 */
[----:B------:R-:W-:-:S03]  /*05c0*/  @!P3 VIADD R10, R10, 0x1 ;  /* 0x000000010a0ab836 */ /* 0x000fc60000000000 */
[----:B------:R-:W-:Y:S02]  /*05d0*/  ISETP.GE.U32.AND P2, PT, R2, R3, PT ;  /* 0x000000030200720c */ /* 0x000fe40003f46070 */
[----:B------:R-:W-:Y:S02]  /*05e0*/  LOP3.LUT R3, RZ, R0, RZ, 0x33, !PT ;  /* 0x00000000ff037212 */ /* 0x000fe400078e33ff */
[----:B------:R-:W-:Y:S02]  /*05f0*/  @P4 IADD3 R4, PT, PT, R4, 0x1, RZ ;  /* 0x0000000104044810 */ /* 0x000fe40007ffe0ff */
[----:B------:R-:W-:-:S03]  /*0600*/  ISETP.NE.AND P4, PT, R0, RZ, PT ;  /* 0x000000ff0000720c */ /* 0x000fc60003f85270 */
[----:B------:R-:W-:-:S04]  /*0610*/  @!P1 IMAD.MOV R4, RZ, RZ, -R4 ;  /* 0x000000ffff049224 */ /* 0x000fc800078e0a04 */
[----:B------:R-:W-:Y:S01]  /*0620*/  @P2 VIADD R10, R10, 0x1 ;  /* 0x000000010a0a2836 */ /* 0x000fe20000000000 */
[----:B------:R-:W-:-:S03]  /*0630*/  SEL R2, R3, R4, !P4 ;  /* 0x0000000403027207 */ /* 0x000fc60006000000 */
[----:B------:R-:W-:Y:S02]  /*0640*/  @!P0 IMAD.MOV R10, RZ, RZ, -R10 ;  /* 0x000000ffff0a8224 */ /* 0x000fe400078e0a0a */
[----:B------:R-:W-:-:S03]  /*0650*/  IMAD.MOV R5, RZ, RZ, -R2 ;  /* 0x000000ffff057224 */ /* 0x000fc600078e0a02 */
[----:B------:R-:W-:Y:S01]  /*0660*/  SEL R3, R3, R10, !P4 ;  /* 0x0000000a03037207 */ /* 0x000fe20006000000 */
[----:B------:R-:W-:Y:S02]  /*0670*/  IMAD R4, R0, R5, R15 ;  /* 0x0000000500047224 */ /* 0x000fe400078e020f */
[----:B------:R-:W-:Y:S01]  /*0680*/  HFMA2 R5, -RZ, RZ, 0, 0 ;  /* 0x00000000ff057431 */ /* 0x000fe200000001ff */
[----:B--2---:R-:W-:Y:S06]  /*0690*/  BRA.U UP0, `(.L_x_0) ;  /* 0x0000000d009c7547 */ /* 0x004fec000b800000 */
[----:B------:R-:W-:Y:S01]  /*06a0*/  UIADD3 UR6, UPT, UPT, -UR4, UR5, URZ ;  /* 0x0000000504067290 */ /* 0x000fe2000fffe1ff */
[----:B------:R-:W-:Y:S01]  /*06b0*/  IMAD.MOV.U32 R5, RZ, RZ, RZ ;  /* 0x000000ffff057224 */ /* 0x000fe200078e00ff */
[----:B------:R-:W-:Y:S02]  /*06c0*/  UMOV UR7, UR4 ;  /* 0x0000000400077c82 */ /* 0x000fe40008000000 */
[----:B------:R-:W-:-:S09]  /*06d0*/  ULOP3.LUT UP0, UR6, UR6, 0x3, URZ, 0xc0, !UPT ;  /* 0x0000000306067892 */ /* 0x000fd2000f80c0ff */
[----:B------:R-:W-:Y:S05]  /*06e0*/  BRA.U !UP0, `(.L_x_1) ;  /* 0x0000000108c87547 */ /* 0x000fea000b800000 */
[----:B------:R-:W0:Y:S01]  /*06f0*/  LDC.64 R12, c[0x0][0x388] ;  /* 0x0000e200ff0c7b82 */ /* 0x000e220000000a00 */
[----:B------:R-:W-:Y:S01]  /*0700*/  VIADD R7, R3, UR4 ;  /* 0x0000000403077c36 */ /* 0x000fe20008000000 */
[----:B------:R-:W1:Y:S01]  /*0710*/  LDCU UR14, c[0x0][0x390] ;  /* 0x00007200ff0e77ac */ /* 0x000e620008000800 */
[----:B------:R-:W-:Y:S02]  /*0720*/  IMAD.MOV.U32 R5, RZ, RZ, RZ ;  /* 0x000000ffff057224 */ /* 0x000fe400078e00ff */
[----:B------:R-:W-:Y:S01]  /*0730*/  IMAD R9, R7, R9, R2 ;  /* 0x0000000907097224 */ /* 0x000fe200078e0202 */
[----:B------:R-:W-:Y:S01]  /*0740*/  UIADD3 UR6, UPT, UPT, -UR6, URZ, URZ ;  /* 0x000000ff06067290 */ /* 0x000fe2000fffe1ff */
[----:B------:R-:W-:Y:S02]  /*0750*/  UMOV UR7, UR4 ;  /* 0x0000000400077c82 */ /* 0x000fe40008000000 */
[----:B------:R-:W-:-:S09]  /*0760*/  IMAD R9, R9, R0, R4 ;  /* 0x0000000009097224 */ /* 0x000fd200078e0204 */
.L_x_8:
[C---:B-1----:R-:W-:Y:S01]  /*0770*/  ISETP.GE.AND P0, PT, R7.reuse, UR14, PT ;  /* 0x0000000e07007c0c */ /* 0x042fe2000bf06270 */
[----:B------:R-:W-:Y:S01]  /*0780*/  UIADD3 UR6, UPT, UPT, UR6, 0x1, URZ ;  /* 0x0000000106067890 */ /* 0x000fe2000fffe0ff */
[----:B------:R-:W-:Y:S02]  /*0790*/  BSSY.RECONVERGENT B0, `(.L_x_2) ;  /* 0x0000023000007945 */ /* 0x000fe40003800200 */
[----:B------:R-:W-:Y:S01]  /*07a0*/  ISETP.LT.OR P0, PT, R7, RZ, P0 ;  /* 0x000000ff0700720c */ /* 0x000fe20000701670 */
[----:B------:R-:W-:-:S12]  /*07b0*/  UISETP.NE.AND UP0, UPT, UR6, URZ, UPT ;  /* 0x000000ff0600728c */ /* 0x000fd8000bf05270 */
[----:B--2---:R-:W-:Y:S05]  /*07c0*/  @P0 BRA `(.L_x_3) ;  /* 0x00000000007c0947 */ /* 0x004fea0003800000 */
[----:B0-----:R-:W-:-:S05]  /*07d0*/  IMAD.WIDE R14, R9, 0x4, R12 ;  /* 0x00000004090e7825 */ /* 0x001fca00078e020c */
[----:B------:R-:W2:Y:S01]  /*07e0*/  LDG.E R8, desc[UR8][R14.64] ;  /* 0x000000080e087981 */ /* 0x000ea2000c1e1900 */
[----:B------:R-:W-:Y:S01]  /*07f0*/  BSSY.RECONVERGENT B1, `(.L_x_4) ;  /* 0x0000005000017945 */ /* 0x000fe20003800200 */
[----:B------:R-:W-:Y:S01]  /*0800*/  MOV R0, 0x840 ;  /* 0x0000084000007802 */ /* 0x000fe20000000f00 */
[----:B--2---:R-:W0:Y:S02]  /*0810*/  F2F.F64.F32 R10, R8 ;  /* 0x00000008000a7310 */ /* 0x004e240000201800 */
[----:B0-----:R-:W-:-:S11]  /*0820*/  DADD R24, -RZ, |R10| ;  /* 0x00000000ff187229 */ /* 0x001fd6000000050a */
[----:B------:R-:W-:Y:S05]  /*0830*/  CALL.REL.NOINC `($_Z3LRNPfPKfiiiiff$__internal_accurate_pow) ;  /* 0x0000001800ec7944 */ /* 0x000fea0003c00000 */
[----:B------:R-:W-:Y:S05]  /*0840*/  BSYNC.RECONVERGENT B1 ;  /* 0x0000000000017941 */ /* 0x000fea0003800200 */
.L_x_4:
[----:B------:R-:W-:Y:S01]  /*0850*/  DADD R16, R10, 2 ;  /* 0x400000000a107429 */ /* 0x000fe20000000000 */
[----:B------:R-:W-:Y:S01]  /*0860*/  FSETP.NEU.AND P0, PT, R8, RZ, PT ;  /* 0x000000ff0800720b */ /* 0x000fe20003f0d000 */
[----:B------:R-:W-:Y:S03]  /*0870*/  BSSY.RECONVERGENT B1, `(.L_x_5) ;  /* 0x000000e000017945 */ /* 0x000fe60003800200 */
[----:B------:R-:W-:Y:S02]  /*0880*/  FSEL R14, R14, RZ, P0 ;  /* 0x000000ff0e0e7208 */ /* 0x000fe40000000000 */
[----:B------:R-:W-:-:S03]  /*0890*/  FSEL R15, R18, RZ, P0 ;  /* 0x000000ff120f7208 */ /* 0x000fc60000000000 */
[----:B------:R-:W-:-:S04]  /*08a0*/  LOP3.LUT R16, R17, 0x7ff00000, RZ, 0xc0, !PT ;  /* 0x7ff0000011107812 */ /* 0x000fc800078ec0ff */
[----:B------:R-:W-:-:S13]  /*08b0*/  ISETP.NE.AND P1, PT, R16, 0x7ff00000, PT ;  /* 0x7ff000001000780c */ /* 0x000fda0003f25270 */
[----:B------:R-:W-:Y:S05]  /*08c0*/  @P1 BRA `(.L_x_6) ;  /* 0x0000000000201947 */ /* 0x000fea0003800000 */
[----:B------:R-:W-:-:S13]  /*08d0*/  FSETP.NAN.AND P0, PT, R8, R8, PT ;  /* 0x000000080800720b */ /* 0x000fda0003f08000 */
[----:B------:R-:W-:Y:S05]  /*08e0*/  @P0 BRA `(.L_x_7) ;  /* 0x0000000000140947 */ /* 0x000fea0003800000 */
[----:B------:R-:W-:-:S14]  /*08f0*/  DSETP.NEU.AND P0, PT, |R10|, +INF , PT ;  /* 0x7ff000000a00742a */ /* 0x000fdc0003f0d200 */
[----:B------:R-:W-:Y:S05]  /*0900*/  @P0 BRA `(.L_x_6) ;  /* 0x0000000000100947 */ /* 0x000fea0003800000 */
[----:B------:R-:W-:Y:S02]  /*0910*/  IMAD.MOV.U32 R14, RZ, RZ, 0x0 ;  /* 0x00000000ff0e7424 */ /* 0x000fe400078e00ff */
[----:B------:R-:W-:Y:S01]  /*0920*/  IMAD.MOV.U32 R15, RZ, RZ, 0x7ff00000 ;  /* 0x7ff00000ff0f7424 */ /* 0x000fe200078e00ff */
[----:B------:R-:W-:Y:S06]  /*0930*/  BRA `(.L_x_6) ;  /* 0x0000000000047947 */ /* 0x000fec0003800000 */
.L_x_7:
[----:B------:R-:W-:-:S11]  /*0940*/  DADD R14, R10, 2 ;  /* 0x400000000a0e7429 */ /* 0x000fd60000000000 */
.L_x_6:
[----:B------:R-:W-:Y:S05]  /*0950*/  BSYNC.RECONVERGENT B1 ;  /* 0x0000000000017941 */ /* 0x000fea0003800200 */
.L_x_5:
[----:B------:R-:W0:Y:S01]  /*0960*/  F2F.F64.F32 R10, R5 ;  /* 0x00000005000a7310 */ /* 0x000e220000201800 */
[----:B------:R-:W-:-:S04]  /*0970*/  FSETP.NEU.AND P0, PT, R8, 1, PT ;  /* 0x3f8000000800780b */ /* 0x000fc80003f0d000 */
[----:B------:R-:W-:Y:S02]  /*0980*/  FSEL R14, R14, RZ, P0 ;  /* 0x000000ff0e0e7208 */ /* 0x000fe40000000000 */
[----:B------:R-:W-:-:S06]  /*0990*/  FSEL R15, R15, 1.875, P0 ;  /* 0x3ff000000f0f7808 */ /* 0x000fcc0000000000 */
[----:B0-----:R-:W-:-:S06]  /*09a0*/  DADD R10, R10, R14 ;  /* 0x000000000a0a7229 */ /* 0x001fcc000000000e */
[----:B------:R1:W2:Y:S05]  /*09b0*/  F2F.F32.F64 R5, R10 ;  /* 0x0000000a00057310 */ /* 0x0002aa0000301000 */
.L_x_3:
[----:B------:R-:W-:Y:S05]  /*09c0*/  BSYNC.RECONVERGENT B0 ;  /* 0x0000000000007941 */ /* 0x000fea0003800200 */
.L_x_2:
[----:B------:R-:W-:Y:S01]  /*09d0*/  IADD3 R9, PT, PT, R6, R9, RZ ;  /* 0x0000000906097210 */ /* 0x000fe20007ffe0ff */
[----:B------:R-:W-:Y:S01]  /*09e0*/  VIADD R7, R7, 0x1 ;  /* 0x0000000107077836 */ /* 0x000fe20000000000 */
[----:B------:R-:W-:Y:S01]  /*09f0*/  UIADD3 UR7, UPT, UPT, UR7, 0x1, URZ ;  /* 0x0000000107077890 */ /* 0x000fe2000fffe0ff */
[----:B------:R-:W-:Y:S11]  /*0a00*/  BRA.U UP0, `(.L_x_8) ;  /* 0xfffffffd00587547 */ /* 0x000ff6000b83ffff */
.L_x_1:
[----:B------:R-:W-:-:S04]  /*0a10*/  UIADD3 UR4, UPT, UPT, UR4, -UR5, URZ ;  /* 0x8000000504047290 */ /* 0x000fc8000fffe0ff */
[----:B------:R-:W-:-:S09]  /*0a20*/  UISETP.GT.U32.AND UP0, UPT, UR4, -0x4, UPT ;  /* 0xfffffffc0400788c */ /* 0x000fd2000bf04070 */
[----:B------:R-:W-:Y:S05]  /*0a30*/  BRA.U UP0, `(.L_x_0) ;  /* 0x0000000900b47547 */ /* 0x000fea000b800000 */
[----:B------:R-:W0:Y:S01]  /*0a40*/  LDC R0, c[0x0][0x394] ;  /* 0x0000e500ff007b82 */ /* 0x000e220000000800 */
[----:B------:R-:W3:Y:S01]  /*0a50*/  LDCU UR4, c[0x0][0x398] ;  /* 0x00007300ff0477ac */ /* 0x000ee20008000800 */
[----:B------:R-:W-:Y:S01]  /*0a60*/  VIADD R9, R3, UR7 ;  /* 0x0000000703097c36 */ /* 0x000fe20008000000 */
[----:B------:R-:W4:Y:S03]  /*0a70*/  LDCU UR6, c[0x0][0x390] ;  /* 0x00007200ff0677ac */ /* 0x000f260008000800 */
[C---:B------:R-:W-:Y:S02]  /*0a80*/  VIADD R15, R9.reuse, 0x2 ;  /* 0x00000002090f7836 */ /* 0x040fe40000000000 */
[----:B------:R-:W2:Y:S01]  /*0a90*/  LDC R6, c[0x0][0x394] ;  /* 0x0000e500ff067b82 */ /* 0x000ea20000000800 */
[----:B------:R-:W-:Y:S01]  /*0aa0*/  VIADD R7, R9, 0x3 ;  /* 0x0000000309077836 */ /* 0x000fe20000000000 */
[----:B------:R-:W0:Y:S01]  /*0ab0*/  LDCU UR14, c[0x0][0x398] ;  /* 0x00007300ff0e77ac */ /* 0x000e220008000800 */
[----:B------:R-:W-:-:S05]  /*0ac0*/  UIADD3 UR5, UPT, UPT, -UR5, UR7, URZ ;  /* 0x0000000705057290 */ /* 0x000fca000fffe1ff */
[----:B-1----:R-:W1:Y:S01]  /*0ad0*/  LDC.64 R10, c[0x0][0x388] ;  /* 0x0000e200ff0a7b82 */ /* 0x002e620000000a00 */
[CC--:B0-----:R-:W-:Y:S02]  /*0ae0*/  IMAD R13, R9.reuse, R0.reuse, R0 ;  /* 0x00000000090d7224 */ /* 0x0c1fe400078e0200 */
[-CC-:B------:R-:W-:Y:S02]  /*0af0*/  IMAD R9, R9, R0.reuse, R2.reuse ;  /* 0x0000000009097224 */ /* 0x180fe400078e0202 */
[----:B------:R-:W-:Y:S02]  /*0b00*/  IMAD.IADD R13, R2, 0x1, R13 ;  /* 0x00000001020d7824 */ /* 0x000fe400078e020d */
[-CC-:B------:R-:W-:Y:S02]  /*0b10*/  IMAD R15, R15, R0.reuse, R2.reuse ;  /* 0x000000000f0f7224 */ /* 0x180fe400078e0202 */
[----:B------:R-:W-:Y:S02]  /*0b20*/  IMAD R33, R7, R0, R2 ;  /* 0x0000000007217224 */ /* 0x000fe400078e0202 */
[----:B---3--:R-:W-:-:S02]  /*0b30*/  IMAD R8, R9, UR4, R4 ;  /* 0x0000000409087c24 */ /* 0x008fc4000f8e0204 */
[--C-:B------:R-:W-:Y:S02]  /*0b40*/  IMAD R9, R13, UR4, R4.reuse ;  /* 0x000000040d097c24 */ /* 0x100fe4000f8e0204 */
[--C-:B------:R-:W-:Y:S02]  /*0b50*/  IMAD R31, R15, UR4, R4.reuse ;  /* 0x000000040f1f7c24 */ /* 0x100fe4000f8e0204 */
[----:B-12-4-:R-:W-:-:S07]  /*0b60*/  IMAD R33, R33, UR4, R4 ;  /* 0x0000000421217c24 */ /* 0x016fce000f8e0204 */
.L_x_32:
[C---:B------:R-:W-:Y:S01]  /*0b70*/  IADD3 R0, PT, PT, R7.reuse, -0x3, RZ ;  /* 0xfffffffd07007810 */ /* 0x040fe20007ffe0ff */
[----:B------:R-:W-:Y:S01]  /*0b80*/  BSSY.RECONVERGENT B0, `(.L_x_9) ;  /* 0x0000022000007945 */ /* 0x000fe20003800200 */
[----:B------:R-:W-:Y:S02]  /*0b90*/  VIADD R30, R7, 0xfffffffe ;  /* 0xfffffffe071e7836 */ /* 0x000fe40000000000 */
[----:B------:R-:W-:-:S04]  /*0ba0*/  ISETP.GE.AND P0, PT, R0, UR6, PT ;  /* 0x0000000600007c0c */ /* 0x000fc8000bf06270 */
[----:B------:R-:W-:-:S13]  /*0bb0*/  ISETP.LT.OR P0, PT, R0, RZ, P0 ;  /* 0x000000ff0000720c */ /* 0x000fda0000701670 */
[----:B01234-:R-:W-:Y:S05]  /*0bc0*/  @P0 BRA `(.L_x_10) ;  /* 0x0000000000740947 */ /* 0x01ffea0003800000 */
[----:B------:R-:W-:-:S05]  /*0bd0*/  IMAD.WIDE R14, R8, 0x4, R10 ;  /* 0x00000004080e7825 */ /* 0x000fca00078e020a */
[----:B------:R-:W2:Y:S01]  /*0be0*/  LDG.E R32, desc[UR8][R14.64] ;  /* 0x000000080e207981 */ /* 0x000ea2000c1e1900 */
[----:B------:R-:W-:Y:S01]  /*0bf0*/  BSSY.RECONVERGENT B1, `(.L_x_11) ;  /* 0x0000005000017945 */ /* 0x000fe20003800200 */
[----:B------:R-:W-:Y:S01]  /*0c00*/  MOV R0, 0xc40 ;  /* 0x00000c4000007802 */ /* 0x000fe20000000f00 */
[----:B--2---:R-:W0:Y:S02]  /*0c10*/  F2F.F64.F32 R12, R32 ;  /* 0x00000020000c7310 */ /* 0x004e240000201800 */
[----:B0-----:R-:W-:-:S11]  /*0c20*/  DADD R24, -RZ, |R12| ;  /* 0x00000000ff187229 */ /* 0x001fd6000000050c */
[----:B------:R-:W-:Y:S05]  /*0c30*/  CALL.REL.NOINC `($_Z3LRNPfPKfiiiiff$__internal_accurate_pow) ;  /* 0x0000001400ec7944 */ /* 0x000fea0003c00000 */
[----:B------:R-:W-:Y:S05]  /*0c40*/  BSYNC.RECONVERGENT B1 ;  /* 0x0000000000017941 */ /* 0x000fea0003800200 */
.L_x_11:
[----:B------:R-:W-:Y:S01]  /*0c50*/  DADD R16, R12, 2 ;  /* 0x400000000c107429 */ /* 0x000fe20000000000 */
[C---:B------:R-:W-:Y:S01]  /*0c60*/  FSETP.NEU.AND P0, PT, R32.reuse, RZ, PT ;  /* 0x000000ff2000720b */ /* 0x040fe20003f0d000 */
[----:B------:R-:W-:Y:S01]  /*0c70*/  BSSY.RECONVERGENT B1, `(.L_x_12) ;  /* 0x000000e000017945 */ /* 0x000fe20003800200 */
[----:B------:R-:W-:Y:S02]  /*0c80*/  FSETP.NEU.AND P2, PT, R32, 1, PT ;  /* 0x3f8000002000780b */ /* 0x000fe40003f4d000 */
[----:B------:R-:W-:Y:S02]  /*0c90*/  FSEL R14, R14, RZ, P0 ;  /* 0x000000ff0e0e7208 */ /* 0x000fe40000000000 */
[----:B------:R-:W-:-:S03]  /*0ca0*/  FSEL R15, R18, RZ, P0 ;  /* 0x000000ff120f7208 */ /* 0x000fc60000000000 */
[----:B------:R-:W-:Y:S02]  /*0cb0*/  LOP3.LUT R0, R17, 0x7ff00000, RZ, 0xc0, !PT ;  /* 0x7ff0000011007812 */ /* 0x000fe400078ec0ff */
[----:B------:R0:W1:Y:S02]  /*0cc0*/  F2F.F64.F32 R16, R5 ;  /* 0x0000000500107310 */ /* 0x0000640000201800 */
[----:B------:R-:W-:-:S13]  /*0cd0*/  ISETP.NE.AND P1, PT, R0, 0x7ff00000, PT ;  /* 0x7ff000000000780c */ /* 0x000fda0003f25270 */
[----:B01----:R-:W-:Y:S05]  /*0ce0*/  @P1 BRA `(.L_x_13) ;  /* 0x0000000000181947 */ /* 0x003fea0003800000 */
[----:B------:R-:W-:-:S13]  /*0cf0*/  FSETP.NAN.AND P0, PT, R32, R32, PT ;  /* 0x000000202000720b */ /* 0x000fda0003f08000 */
[----:B------:R-:W-:Y:S01]  /*0d00*/  @P0 DADD R14, R12, 2 ;  /* 0x400000000c0e0429 */ /* 0x000fe20000000000 */
[----:B------:R-:W-:Y:S10]  /*0d10*/  @P0 BRA `(.L_x_13) ;  /* 0x00000000000c0947 */ /* 0x000ff40003800000 */
[----:B------:R-:W-:-:S14]  /*0d20*/  DSETP.NEU.AND P0, PT, |R12|, +INF , PT ;  /* 0x7ff000000c00742a */ /* 0x000fdc0003f0d200 */
[----:B------:R-:W-:Y:S02]  /*0d30*/  @!P0 IMAD.MOV.U32 R14, RZ, RZ, 0x0 ;  /* 0x00000000ff0e8424 */ /* 0x000fe400078e00ff */
[----:B------:R-:W-:-:S07]  /*0d40*/  @!P0 IMAD.MOV.U32 R15, RZ, RZ, 0x7ff00000 ;  /* 0x7ff00000ff0f8424 */ /* 0x000fce00078e00ff */
.L_x_13:
[----:B------:R-:W-:Y:S05]  /*0d50*/  BSYNC.RECONVERGENT B1 ;  /* 0x0000000000017941 */ /* 0x000fea0003800200 */
.L_x_12:
[----:B------:R-:W-:Y:S02]  /*0d60*/  FSEL R12, R14, RZ, P2 ;  /* 0x000000ff0e0c7208 */ /* 0x000fe40001000000 */
[----:B------:R-:W-:-:S06]  /*0d70*/  FSEL R13, R15, 1.875, P2 ;  /* 0x3ff000000f0d7808 */ /* 0x000fcc0001000000 */
[----:B------:R-:W-:-:S06]  /*0d80*/  DADD R16, R16, R12 ;  /* 0x0000000010107229 */ /* 0x000fcc000000000c */
[----:B------:R0:W1:Y:S05]  /*0d90*/  F2F.F32.F64 R5, R16 ;  /* 0x0000001000057310 */ /* 0x00006a0000301000 */
.L_x_10:
[----:B------:R-:W-:Y:S05]  /*0da0*/  BSYNC.RECONVERGENT B0 ;  /* 0x0000000000007941 */ /* 0x000fea0003800200 */
.L_x_9:
[C---:B------:R-:W-:Y:S01]  /*0db0*/  ISETP.GE.AND P0, PT, R30.reuse, UR6, PT ;  /* 0x000000061e007c0c */ /* 0x040fe2000bf06270 */
[----:B------:R-:W-:Y:S03]  /*0dc0*/  BSSY.RECONVERGENT B0, `(.L_x_14) ;  /* 0x0000022000007945 */ /* 0x000fe60003800200 */
[----:B------:R-:W-:-:S13]  /*0dd0*/  ISETP.LT.OR P0, PT, R30, RZ, P0 ;  /* 0x000000ff1e00720c */ /* 0x000fda0000701670 */
[----:B------:R-:W-:Y:S05]  /*0de0*/  @P0 BRA `(.L_x_15) ;  /* 0x00000000007c0947 */ /* 0x000fea0003800000 */
[----:B------:R-:W-:-:S06]  /*0df0*/  IMAD.WIDE R12, R9, 0x4, R10 ;  /* 0x00000004090c7825 */ /* 0x000fcc00078e020a */
[----:B------:R-:W2:Y:S01]  /*0e00*/  LDG.E R12, desc[UR8][R12.64] ;  /* 0x000000080c0c7981 */ /* 0x000ea2000c1e1900 */
[----:B------:R-:W-:Y:S01]  /*0e10*/  BSSY.RECONVERGENT B1, `(.L_x_16) ;  /* 0x0000005000017945 */ /* 0x000fe20003800200 */
[----:B------:R-:W-:Y:S01]  /*0e20*/  MOV R0, 0xe60 ;  /* 0x00000e6000007802 */ /* 0x000fe20000000f00 */
[----:B--2---:R-:W2:Y:S02]  /*0e30*/  F2F.F64.F32 R36, R12 ;  /* 0x0000000c00247310 */ /* 0x004ea40000201800 */
[----:B--2---:R-:W-:-:S11]  /*0e40*/  DADD R24, -RZ, |R36| ;  /* 0x00000000ff187229 */ /* 0x004fd60000000524 */
[----:B01----:R-:W-:Y:S05]  /*0e50*/  CALL.REL.NOINC `($_Z3LRNPfPKfiiiiff$__internal_accurate_pow) ;  /* 0x0000001400647944 */ /* 0x003fea0003c00000 */
[----:B------:R-:W-:Y:S05]  /*0e60*/  BSYNC.RECONVERGENT B1 ;  /* 0x0000000000017941 */ /* 0x000fea0003800200 */
.L_x_16:
        /* <DEDUP_REMOVED lines=15> */
.L_x_19:
[----:B------:R-:W-:-:S11]  /*0f60*/  DADD R14, R36, 2 ;  /* 0x40000000240e7429 */ /* 0x000fd60000000000 */
.L_x_18:
[----:B------:R-:W-:Y:S05]  /*0f70*/  BSYNC.RECONVERGENT B1 ;  /* 0x0000000000017941 */ /* 0x000fea0003800200 */
.L_x_17:
[----:B------:R-:W0:Y:S01]  /*0f80*/  F2F.F64.F32 R16, R5 ;  /* 0x0000000500107310 */ /* 0x000e220000201800 */
[----:B------:R-:W-:-:S04]  /*0f90*/  FSETP.NEU.AND P0, PT, R12, 1, PT ;  /* 0x3f8000000c00780b */ /* 0x000fc80003f0d000 */
[----:B------:R-:W-:Y:S02]  /*0fa0*/  FSEL R12, R14, RZ, P0 ;  /* 0x000000ff0e0c7208 */ /* 0x000fe40000000000 */
[----:B------:R-:W-:-:S06]  /*0fb0*/  FSEL R13, R15, 1.875, P0 ;  /* 0x3ff000000f0d7808 */ /* 0x000fcc0000000000 */
[----:B0-----:R-:W-:-:S06]  /*0fc0*/  DADD R12, R16, R12 ;  /* 0x00000000100c7229 */ /* 0x001fcc000000000c */
[----:B------:R2:W3:Y:S05]  /*0fd0*/  F2F.F32.F64 R5, R12 ;  /* 0x0000000c00057310 */ /* 0x0004ea0000301000 */
.L_x_15:
[----:B------:R-:W-:Y:S05]  /*0fe0*/  BSYNC.RECONVERGENT B0 ;  /* 0x0000000000007941 */ /* 0x000fea0003800200 */
.L_x_14:
[----:B------:R-:W-:Y:S01]  /*0ff0*/  IADD3 R0, PT, PT, R7, -0x1, RZ ;  /* 0xffffffff07007810 */ /* 0x000fe20007ffe0ff */
[----:B------:R-:W-:Y:S03]  /*1000*/  BSSY.RECONVERGENT B0, `(.L_x_20) ;  /* 0x0000023000007945 */ /* 0x000fe60003800200 */
[----:B------:R-:W-:-:S04]  /*1010*/  ISETP.GE.AND P0, PT, R0, UR6, PT ;  /* 0x0000000600007c0c */ /* 0x000fc8000bf06270 */
[----:B------:R-:W-:-:S13]  /*1020*/  ISETP.LT.OR P0, PT, R0, RZ, P0 ;  /* 0x000000ff0000720c */ /* 0x000fda0000701670 */
[----:B------:R-:W-:Y:S05]  /*1030*/  @P0 BRA `(.L_x_21) ;  /* 0x00000000007c0947 */ /* 0x000fea0003800000 */
[----:B--2---:R-:W-:-:S06]  /*1040*/  IMAD.WIDE R12, R31, 0x4, R10 ;  /* 0x000000041f0c7825 */ /* 0x004fcc00078e020a */
[----:B------:R-:W2:Y:S01]  /*1050*/  LDG.E R12, desc[UR8][R12.64] ;  /* 0x000000080c0c7981 */ /* 0x000ea2000c1e1900 */
[----:B------:R-:W-:Y:S01]  /*1060*/  BSSY.RECONVERGENT B1, `(.L_x_22) ;  /* 0x0000005000017945 */ /* 0x000fe20003800200 */
[----:B------:R-:W-:Y:S01]  /*1070*/  MOV R0, 0x10b0 ;  /* 0x000010b000007802 */ /* 0x000fe20000000f00 */
[----:B--2---:R-:W2:Y:S02]  /*1080*/  F2F.F64.F32 R36, R12 ;  /* 0x0000000c00247310 */ /* 0x004ea40000201800 */
[----:B--2---:R-:W-:-:S11]  /*1090*/  DADD R24, -RZ, |R36| ;  /* 0x00000000ff187229 */ /* 0x004fd60000000524 */
[----:B01-3--:R-:W-:Y:S05]  /*10a0*/  CALL.REL.NOINC `($_Z3LRNPfPKfiiiiff$__internal_accurate_pow) ;  /* 0x0000001000d07944 */ /* 0x00bfea0003c00000 */
[----:B------:R-:W-:Y:S05]  /*10b0*/  BSYNC.RECONVERGENT B1 ;  /* 0x0000000000017941 */ /* 0x000fea0003800200 */
.L_x_22:
        /* <DEDUP_REMOVED lines=15> */
.L_x_25:
[----:B------:R-:W-:-:S11]  /*11b0*/  DADD R14, R36, 2 ;  /* 0x40000000240e7429 */ /* 0x000fd60000000000 */
.L_x_24:
[----:B------:R-:W-:Y:S05]  /*11c0*/  BSYNC.RECONVERGENT B1 ;  /* 0x0000000000017941 */ /* 0x000fea0003800200 */
.L_x_23:
[----:B------:R-:W0:Y:S01]  /*11d0*/  F2F.F64.F32 R16, R5 ;  /* 0x0000000500107310 */ /* 0x000e220000201800 */
[----:B------:R-:W-:-:S04]  /*11e0*/  FSETP.NEU.AND P0, PT, R12, 1, PT ;  /* 0x3f8000000c00780b */ /* 0x000fc80003f0d000 */
[----:B------:R-:W-:Y:S02]  /*11f0*/  FSEL R12, R14, RZ, P0 ;  /* 0x000000ff0e0c7208 */ /* 0x000fe40000000000 */
[----:B------:R-:W-:-:S06]  /*1200*/  FSEL R13, R15, 1.875, P0 ;  /* 0x3ff000000f0d7808 */ /* 0x000fcc0000000000 */
[----:B0-----:R-:W-:-:S06]  /*1210*/  DADD R12, R16, R12 ;  /* 0x00000000100c7229 */ /* 0x001fcc000000000c */
[----:B------:R4:W0:Y:S05]  /*1220*/  F2F.F32.F64 R5, R12 ;  /* 0x0000000c00057310 */ /* 0x00082a0000301000 */
.L_x_21:
[----:B------:R-:W-:Y:S05]  /*1230*/  BSYNC.RECONVERGENT B0 ;  /* 0x0000000000007941 */ /* 0x000fea0003800200 */
.L_x_20:
[C---:B------:R-:W-:Y:S01]  /*1240*/  ISETP.GE.AND P0, PT, R7.reuse, UR6, PT ;  /* 0x0000000607007c0c */ /* 0x040fe2000bf06270 */
[----:B------:R-:W-:Y:S03]  /*1250*/  BSSY.RECONVERGENT B0, `(.L_x_26) ;  /* 0x0000022000007945 */ /* 0x000fe60003800200 */
[----:B------:R-:W-:-:S13]  /*1260*/  ISETP.LT.OR P0, PT, R7, RZ, P0 ;  /* 0x000000ff0700720c */ /* 0x000fda0000701670 */
[----:B------:R-:W-:Y:S05]  /*1270*/  @P0 BRA `(.L_x_27) ;  /* 0x00000000007c0947 */ /* 0x000fea0003800000 */
[----:B--2-4-:R-:W-:-:S06]  /*1280*/  IMAD.WIDE R12, R33, 0x4, R10 ;  /* 0x00000004210c7825 */ /* 0x014fcc00078e020a */
[----:B------:R-:W2:Y:S01]  /*1290*/  LDG.E R12, desc[UR8][R12.64] ;  /* 0x000000080c0c7981 */ /* 0x000ea2000c1e1900 */
[----:B------:R-:W-:Y:S01]  /*12a0*/  BSSY.RECONVERGENT B1, `(.L_x_28) ;  /* 0x0000005000017945 */ /* 0x000fe20003800200 */
[----:B------:R-:W-:Y:S01]  /*12b0*/  MOV R0, 0x12f0 ;  /* 0x000012f000007802 */ /* 0x000fe20000000f00 */
[----:B--2---:R-:W2:Y:S02]  /*12c0*/  F2F.F64.F32 R36, R12 ;  /* 0x0000000c00247310 */ /* 0x004ea40000201800 */
[----:B--2---:R-:W-:-:S11]  /*12d0*/  DADD R24, -RZ, |R36| ;  /* 0x00000000ff187229 */ /* 0x004fd60000000524 */
[----:B01-3--:R-:W-:Y:S05]  /*12e0*/  CALL.REL.NOINC `($_Z3LRNPfPKfiiiiff$__internal_accurate_pow) ;  /* 0x0000001000407944 */ /* 0x00bfea0003c00000 */
[----:B------:R-:W-:Y:S05]  /*12f0*/  BSYNC.RECONVERGENT B1 ;  /* 0x0000000000017941 */ /* 0x000fea0003800200 */
.L_x_28:
        /* <DEDUP_REMOVED lines=15> */
.L_x_31:
[----:B------:R-:W-:-:S11]  /*13f0*/  DADD R14, R36, 2 ;  /* 0x40000000240e7429 */ /* 0x000fd60000000000 */
.L_x_30:
[----:B------:R-:W-:Y:S05]  /*1400*/  BSYNC.RECONVERGENT B1 ;  /* 0x0000000000017941 */ /* 0x000fea0003800200 */
.L_x_29:
[----:B------:R-:W0:Y:S01]  /*1410*/  F2F.F64.F32 R16, R5 ;  /* 0x0000000500107310 */ /* 0x000e220000201800 */
[----:B------:R-:W-:-:S04]  /*1420*/  FSETP.NEU.AND P0, PT, R12, 1, PT ;  /* 0x3f8000000c00780b */ /* 0x000fc80003f0d000 */
[----:B------:R-:W-:Y:S02]  /*1430*/  FSEL R12, R14, RZ, P0 ;  /* 0x000000ff0e0c7208 */ /* 0x000fe40000000000 */
[----:B------:R-:W-:-:S06]  /*1440*/  FSEL R13, R15, 1.875, P0 ;  /* 0x3ff000000f0d7808 */ /* 0x000fcc0000000000 */
[----:B0-----:R-:W-:-:S06]  /*1450*/  DADD R12, R16, R12 ;  /* 0x00000000100c7229 */ /* 0x001fcc000000000c */
[----:B------:R0:W1:Y:S05]  /*1460*/  F2F.F32.F64 R5, R12 ;  /* 0x0000000c00057310 */ /* 0x00006a0000301000 */
.L_x_27:
[----:B------:R-:W-:Y:S05]  /*1470*/  BSYNC.RECONVERGENT B0 ;  /* 0x0000000000007941 */ /* 0x000fea0003800200 */
.L_x_26:
[----:B------:R-:W-:Y:S01]  /*1480*/  UIADD3 UR5, UPT, UPT, UR5, 0x4, URZ ;  /* 0x0000000405057890 */ /* 0x000fe2000fffe0ff */
[----:B------:R-:W-:Y:S02]  /*1490*/  IMAD R0, R6, UR14, RZ ;  /* 0x0000000e06007c24 */ /* 0x000fe4000f8e02ff */
[----:B------:R-:W-:Y:S01]  /*14a0*/  VIADD R7, R7, 0x4 ;  /* 0x0000000407077836 */ /* 0x000fe20000000000 */
[----:B------:R-:W-:Y:S01]  /*14b0*/  UISETP.NE.AND UP0, UPT, UR5, URZ, UPT ;  /* 0x000000ff0500728c */ /* 0x000fe2000bf05270 */
[C---:B------:R-:W-:Y:S01]  /*14c0*/  IMAD R9, R0.reuse, 0x4, R9 ;  /* 0x0000000400097824 */ /* 0x040fe200078e0209 */
[C---:B------:R-:W-:Y:S01]  /*14d0*/  LEA R31, R0.reuse, R31, 0x2 ;  /* 0x0000001f001f7211 */ /* 0x040fe200078e10ff */
[C---:B------:R-:W-:Y:S02]  /*14e0*/  IMAD R33, R0.reuse, 0x4, R33 ;  /* 0x0000000400217824 */ /* 0x040fe400078e0221 */
[----:B------:R-:W-:-:S04]  /*14f0*/  IMAD R8, R0, 0x4, R8 ;  /* 0x0000000400087824 */ /* 0x000fc800078e0208 */
[----:B------:R-:W-:Y:S05]  /*1500*/  BRA.U UP0, `(.L_x_32) ;  /* 0xfffffff500987547 */ /* 0x000fea000b83ffff */
.L_x_0:
[----:B------:R-:W5:Y:S01]  /*1510*/  LDCU UR4, c[0x0][0x39c] ;  /* 0x00007380ff0477ac */ /* 0x000f620008000800 */
[----:B------:R-:W-:Y:S01]  /*1520*/  BSSY.RECONVERGENT B0, `(.L_x_33) ;  /* 0x0000010000007945 */ /* 0x000fe20003800200 */
[----:B-----5:R-:W-:Y:S01]  /*1530*/  I2FP.F32.S32 R7, UR4 ;  /* 0x0000000400077c45 */ /* 0x020fe20008201400 */
[----:B------:R-:W0:Y:S03]  /*1540*/  LDCU UR4, c[0x0][0x3a0] ;  /* 0x00007400ff0477ac */ /* 0x000e260008000800 */
[----:B------:R-:W5:Y:S01]  /*1550*/  MUFU.RCP R6, R7 ;  /* 0x0000000700067308 */ /* 0x000f620000001000 */
[----:B0123--:R-:W-:Y:S01]  /*1560*/  FMUL R0, R5, UR4 ;  /* 0x0000000405007c20 */ /* 0x00ffe20008400000 */
[----:B-----5:R-:W-:-:S06]  /*1570*/  FFMA R9, -R7, R6, 1 ;  /* 0x3f80000007097423 */ /* 0x020fcc0000000106 */
[----:B------:R-:W0:Y:S01]  /*1580*/  FCHK P0, R0, R7 ;  /* 0x0000000700007302 */ /* 0x000e220000000000 */
[----:B------:R-:W-:-:S04]  /*1590*/  FFMA R9, R6, R9, R6 ;  /* 0x0000000906097223 */ /* 0x000fc80000000006 */
[----:B------:R-:W-:-:S04]  /*15a0*/  FFMA R6, R0, R9, RZ ;  /* 0x0000000900067223 */ /* 0x000fc800000000ff */
[----:B------:R-:W-:-:S04]  /*15b0*/  FFMA R5, -R7, R6, R0 ;  /* 0x0000000607057223 */ /* 0x000fc80000000100 */
[----:B------:R-:W-:Y:S01]  /*15c0*/  FFMA R5, R9, R5, R6 ;  /* 0x0000000509057223 */ /* 0x000fe20000000006 */
[----:B0-----:R-:W-:Y:S06]  /*15d0*/  @!P0 BRA `(.L_x_34) ;  /* 0x0000000000108947 */ /* 0x001fec0003800000 */
[----:B------:R-:W-:Y:S01]  /*15e0*/  IMAD.MOV.U32 R5, RZ, RZ, R7 ;  /* 0x000000ffff057224 */ /* 0x000fe200078e0007 */
[----:B------:R-:W-:-:S07]  /*15f0*/  MOV R6, 0x1610 ;  /* 0x0000161000067802 */ /* 0x000fce0000000f00 */
[----:B----4-:R-:W-:Y:S05]  /*1600*/  CALL.REL.NOINC `($__internal_0_$__cuda_sm3x_div_rn_noftz_f32_slowpath) ;  /* 0x0000000400e07944 */ /* 0x010fea0003c00000 */
[----:B------:R-:W-:-:S07]  /*1610*/  MOV R5, R9 ;  /* 0x0000000900057202 */ /* 0x000fce0000000f00 */
.L_x_34:
[----:B------:R-:W-:Y:S05]  /*1620*/  BSYNC.RECONVERGENT B0 ;  /* 0x0000000000007941 */ /* 0x000fea0003800200 */
.L_x_33:
[----:B------:R-:W-:Y:S01]  /*1630*/  FADD R0, R5, 1 ;  /* 0x3f80000005007421 */ /* 0x000fe20000000000 */
[----:B----4-:R-:W-:Y:S01]  /*1640*/  IMAD.MOV.U32 R13, RZ, RZ, 0x3a2c32e4 ;  /* 0x3a2c32e4ff0d7424 */ /* 0x010fe200078e00ff */
[----:B------:R-:W-:Y:S02]  /*1650*/  BSSY.RECONVERGENT B0, `(.L_x_35) ;  /* 0x000005a000007945 */ /* 0x000fe40003800200 */
[C---:B------:R-:W-:Y:S01]  /*1660*/  FMUL R7, |R0|.reuse, 16777216 ;  /* 0x4b80000000077820 */ /* 0x040fe20000400200 */
[----:B------:R-:W-:-:S04]  /*1670*/  FSETP.GEU.AND P0, PT, |R0|, 1.175494350822287508e-38, PT ;  /* 0x008000000000780b */ /* 0x000fc80003f0e200 */
[----:B------:R-:W-:-:S05]  /*1680*/  FSEL R7, R7, |R0|, !P0 ;  /* 0x4000000007077208 */ /* 0x000fca0004000000 */
[----:B------:R-:W-:-:S05]  /*1690*/  VIADD R6, R7, 0xc0cafb0d ;  /* 0xc0cafb0d07067836 */ /* 0x000fca0000000000 */
[----:B------:R-:W-:Y:S02]  /*16a0*/  LOP3.LUT R8, R6, 0xff800000, RZ, 0xc0, !PT ;  /* 0xff80000006087812 */ /* 0x000fe400078ec0ff */
[----:B------:R-:W-:-:S03]  /*16b0*/  FSEL R6, RZ, -24, P0 ;  /* 0xc1c00000ff067808 */ /* 0x000fc60000000000 */
[----:B------:R-:W-:-:S04]  /*16c0*/  IMAD.IADD R7, R7, 0x1, -R8 ;  /* 0x0000000107077824 */ /* 0x000fc800078e0a08 */
[C---:B------:R-:W-:Y:S01]  /*16d0*/  FADD R10, R7.reuse, 1 ;  /* 0x3f800000070a7421 */ /* 0x040fe20000000000 */
[----:B------:R-:W-:-:S04]  /*16e0*/  FADD R9, R7, -1 ;  /* 0xbf80000007097421 */ /* 0x000fc80000000000 */
[----:B------:R-:W-:Y:S01]  /*16f0*/  FADD R7, R9, R9 ;  /* 0x0000000909077221 */ /* 0x000fe20000000000 */
[----:B------:R-:W0:Y:S03]  /*1700*/  MUFU.RCP R10, R10 ;  /* 0x0000000a000a7308 */ /* 0x000e260000001000 */
[----:B0-----:R-:W-:Y:S01]  /*1710*/  FMUL R11, R10, R7 ;  /* 0x000000070a0b7220 */ /* 0x001fe20000400000 */
[----:B------:R-:W-:-:S03]  /*1720*/  I2FP.F32.S32 R7, R8 ;  /* 0x0000000800077245 */ /* 0x000fc60000201400 */
[----:B------:R-:W-:Y:S01]  /*1730*/  FADD R12, R9, -R11 ;  /* 0x8000000b090c7221 */ /* 0x000fe20000000000 */
[----:B------:R-:W-:Y:S01]  /*1740*/  FMUL R8, R11, R11 ;  /* 0x0000000b0b087220 */ /* 0x000fe20000400000 */
[----:B------:R-:W-:Y:S02]  /*1750*/  FFMA R6, R7, 1.1920928955078125e-07, R6 ;  /* 0x3400000007067823 */ /* 0x000fe40000000006 */
[----:B------:R-:W-:Y:S01]  /*1760*/  FADD R12, R12, R12 ;  /* 0x0000000c0c0c7221 */ /* 0x000fe20000000000 */
[C---:B------:R-:W-:Y:S01]  /*1770*/  FFMA R7, R8.reuse, R13, 0.0032181653659790754318 ;  /* 0x3b52e7db08077423 */ /* 0x040fe2000000000d */
[----:B------:R-:W-:Y:S02]  /*1780*/  FFMA R15, R11, 1.4426950216293334961, R6 ;  /* 0x3fb8aa3b0b0f7823 */ /* 0x000fe40000000006 */
[----:B------:R-:W-:Y:S01]  /*1790*/  FFMA R9, R9, -R11, R12 ;  /* 0x8000000b09097223 */ /* 0x000fe2000000000c */
[----:B------:R-:W-:Y:S01]  /*17a0*/  FFMA R13, R8, R7, 0.018033718690276145935 ;  /* 0x3c93bb73080d7423 */ /* 0x000fe20000000007 */
[----:B------:R-:W-:Y:S01]  /*17b0*/  FADD R6, R6, -R15 ;  /* 0x8000000f06067221 */ /* 0x000fe20000000000 */
[----:B------:R-:W0:Y:S01]  /*17c0*/  LDC R7, c[0x0][0x3a4] ;  /* 0x0000e900ff077b82 */ /* 0x000e220000000800 */
[----:B------:R-:W-:Y:S01]  /*17d0*/  FMUL R9, R10, R9 ;  /* 0x000000090a097220 */ /* 0x000fe20000400000 */
[----:B------:R-:W-:Y:S01]  /*17e0*/  FFMA R13, R8, R13, 0.12022458761930465698 ;  /* 0x3df6384f080d7423 */ /* 0x000fe2000000000d */
[----:B------:R-:W-:-:S03]  /*17f0*/  FFMA R6, R11, 1.4426950216293334961, R6 ;  /* 0x3fb8aa3b0b067823 */ /* 0x000fc60000000006 */
[----:B------:R-:W-:Y:S01]  /*1800*/  FMUL R8, R8, R13 ;  /* 0x0000000d08087220 */ /* 0x000fe20000400000 */
[----:B------:R-:W-:Y:S01]  /*1810*/  FFMA R6, R9, 1.4426950216293334961, R6 ;  /* 0x3fb8aa3b09067823 */ /* 0x000fe20000000006 */
[----:B------:R-:W-:Y:S02]  /*1820*/  IMAD.MOV.U32 R13, RZ, RZ, 0x391fcb8e ;  /* 0x391fcb8eff0d7424 */ /* 0x000fe400078e00ff */
[----:B------:R-:W-:Y:S01]  /*1830*/  FMUL R10, R8, 3 ;  /* 0x40400000080a7820 */ /* 0x000fe20000400000 */
[----:B------:R-:W-:-:S04]  /*1840*/  FFMA R6, R11, 1.9251366722983220825e-08, R6 ;  /* 0x32a55e340b067823 */ /* 0x000fc80000000006 */
[----:B------:R-:W-:-:S04]  /*1850*/  FFMA R9, R9, R10, R6 ;  /* 0x0000000a09097223 */ /* 0x000fc80000000006 */
[----:B------:R-:W-:-:S04]  /*1860*/  FFMA R8, R11, R8, R9 ;  /* 0x000000080b087223 */ /* 0x000fc80000000009 */
[----:B------:R-:W-:-:S04]  /*1870*/  FADD R6, R15, R8 ;  /* 0x000000080f067221 */ /* 0x000fc80000000000 */
[----:B0-----:R-:W-:Y:S01]  /*1880*/  FMUL R9, R6, R7 ;  /* 0x0000000706097220 */ /* 0x001fe20000400000 */
[----:B------:R-:W-:-:S03]  /*1890*/  FADD R15, -R15, R6 ;  /* 0x000000060f0f7221 */ /* 0x000fc60000000100 */
[----:B------:R-:W0:Y:S01]  /*18a0*/  FRND R10, R9 ;  /* 0x00000009000a7307 */ /* 0x000e220000201000 */
[----:B------:R-:W-:Y:S01]  /*18b0*/  FADD R8, R8, -R15 ;  /* 0x8000000f08087221 */ /* 0x000fe20000000000 */
[-C--:B------:R-:W-:Y:S01]  /*18c0*/  FFMA R11, R6, R7.reuse, -R9 ;  /* 0x00000007060b7223 */ /* 0x080fe20000000809 */
[C---:B------:R-:W-:Y:S02]  /*18d0*/  FSETP.GT.AND P1, PT, |R9|.reuse, 152, PT ;  /* 0x431800000900780b */ /* 0x040fe40003f24200 */
[C---:B------:R-:W-:Y:S01]  /*18e0*/  FSETP.GEU.AND P2, PT, R9.reuse, RZ, PT ;  /* 0x000000ff0900720b */ /* 0x040fe20003f4e000 */
[----:B------:R-:W-:Y:S02]  /*18f0*/  FFMA R8, R8, R7, R11 ;  /* 0x0000000708087223 */ /* 0x000fe4000000000b */
[----:B------:R1:W2:Y:S01]  /*1900*/  F2I.NTZ R6, R9 ;  /* 0x0000000900067305 */ /* 0x0002a20000203100 */
[----:B0-----:R-:W-:Y:S01]  /*1910*/  FADD R11, R9, -R10 ;  /* 0x8000000a090b7221 */ /* 0x001fe20000000000 */
[----:B------:R-:W-:Y:S01]  /*1920*/  FSETP.GT.AND P0, PT, R10, RZ, PT ;  /* 0x000000ff0a00720b */ /* 0x000fe20003f04000 */
[----:B-1----:R-:W-:-:S02]  /*1930*/  IMAD.MOV.U32 R9, RZ, RZ, 0x3f800000 ;  /* 0x3f800000ff097424 */ /* 0x002fc400078e00ff */
[----:B------:R-:W-:-:S04]  /*1940*/  FADD R8, R8, R11 ;  /* 0x0000000b08087221 */ /* 0x000fc80000000000 */
[----:B------:R-:W-:Y:S01]  /*1950*/  FFMA R11, R8, R13, 0.0013391353422775864601 ;  /* 0x3aaf85ed080b7423 */ /* 0x000fe2000000000d */
[----:B------:R-:W-:Y:S02]  /*1960*/  SEL R13, RZ, 0x83000000, P0 ;  /* 0x83000000ff0d7807 */ /* 0x000fe40000000000 */
[----:B------:R-:W-:Y:S01]  /*1970*/  FSETP.NEU.AND P0, PT, R0, 1, PT ;  /* 0x3f8000000000780b */ /* 0x000fe20003f0d000 */
[----:B------:R-:W-:Y:S01]  /*1980*/  FFMA R11, R8, R11, 0.0096188392490148544312 ;  /* 0x3c1d9856080b7423 */ /* 0x000fe2000000000b */
[----:B------:R-:W-:Y:S01]  /*1990*/  IADD3 R10, PT, PT, R13, 0x7f000000, RZ ;  /* 0x7f0000000d0a7810 */ /* 0x000fe20007ffe0ff */
[----:B--2---:R-:W-:Y:S01]  /*19a0*/  IMAD R13, R6, 0x800000, -R13 ;  /* 0x00800000060d7824 */ /* 0x004fe200078e0a0d */
[----:B------:R-:W-:Y:S01]  /*19b0*/  FSETP.EQ.OR P0, PT, R7, RZ, !P0 ;  /* 0x000000ff0700720b */ /* 0x000fe20004702400 */
[----:B------:R-:W-:-:S04]  /*19c0*/  FFMA R11, R8, R11, 0.055503588169813156128 ;  /* 0x3d6357bb080b7423 */ /* 0x000fc8000000000b */
[----:B------:R-:W-:-:S04]  /*19d0*/  FFMA R11, R8, R11, 0.24022644758224487305 ;  /* 0x3e75fdec080b7423 */ /* 0x000fc8000000000b */
[----:B------:R-:W-:-:S04]  /*19e0*/  FFMA R11, R8, R11, 0.69314718246459960938 ;  /* 0x3f317218080b7423 */ /* 0x000fc8000000000b */
[----:B------:R-:W-:-:S04]  /*19f0*/  FFMA R11, R8, R11, 1 ;  /* 0x3f800000080b7423 */ /* 0x000fc8000000000b */
[----:B------:R-:W-:-:S04]  /*1a00*/  FMUL R10, R11, R10 ;  /* 0x0000000a0b0a7220 */ /* 0x000fc80000400000 */
[----:B------:R-:W-:Y:S01]  /*1a10*/  FMUL R13, R10, R13 ;  /* 0x0000000d0a0d7220 */ /* 0x000fe20000400000 */
[----:B------:R-:W-:Y:S01]  /*1a20*/  @P1 FSEL R13, RZ, +INF , !P2 ;  /* 0x7f800000ff0d1808 */ /* 0x000fe20005000000 */
[----:B------:R-:W-:Y:S06]  /*1a30*/  @P0 BRA `(.L_x_36) ;  /* 0x00000000006c0947 */ /* 0x000fec0003800000 */
[----:B------:R-:W-:-:S04]  /*1a40*/  FSETP.NAN.AND P0, PT, |R7|, |R7|, PT ;  /* 0x400000070700720b */ /* 0x000fc80003f08200 */
[----:B------:R-:W-:-:S13]  /*1a50*/  FSETP.NUM.AND P0, PT, |R0|, |R0|, !P0 ;  /* 0x400000000000720b */ /* 0x000fda0004707200 */
[----:B------:R-:W-:Y:S01]  /*1a60*/  @!P0 FADD R9, R0, R7 ;  /* 0x0000000700098221 */ /* 0x000fe20000000000 */
[----:B------:R-:W-:Y:S06]  /*1a70*/  @!P0 BRA `(.L_x_36) ;  /* 0x00000000005c8947 */ /* 0x000fec0003800000 */
[----:B------:R-:W-:Y:S01]  /*1a80*/  FMUL R8, R7, 0.5 ;  /* 0x3f00000007087820 */ /* 0x000fe20000400000 */
[----:B------:R-:W-:-:S04]  /*1a90*/  FSETP.NEU.AND P0, PT, |R0|, +INF , PT ;  /* 0x7f8000000000780b */ /* 0x000fc80003f0d200 */
[----:B------:R-:W-:Y:S01]  /*1aa0*/  FSETP.NEU.AND P0, PT, R0, RZ, P0 ;  /* 0x000000ff0000720b */ /* 0x000fe2000070d000 */
[----:B------:R-:W0:Y:S03]  /*1ab0*/  FRND.TRUNC R8, R8 ;  /* 0x0000000800087307 */ /* 0x000e26000020d000 */
[----:B------:R-:W-:Y:S01]  /*1ac0*/  FSETP.GEU.OR P1, PT, R7, RZ, P0 ;  /* 0x000000ff0700720b */ /* 0x000fe2000072e400 */
[----:B0-----:R-:W-:-:S04]  /*1ad0*/  FADD R6, R8, R8 ;  /* 0x0000000808067221 */ /* 0x001fc80000000000 */
[----:B------:R-:W-:-:S04]  /*1ae0*/  FADD R10, -R6, R7 ;  /* 0x00000007060a7221 */ /* 0x000fc80000000100 */
[----:B------:R-:W-:Y:S01]  /*1af0*/  @!P0 FADD R6, R0, R0 ;  /* 0x0000000000068221 */ /* 0x000fe20000000000 */
[----:B------:R-:W-:-:S04]  /*1b00*/  FSETP.NEU.AND P2, PT, |R10|, 1, !P0 ;  /* 0x3f8000000a00780b */ /* 0x000fc8000474d200 */
[----:B------:R-:W-:-:S09]  /*1b10*/  @!P1 LOP3.LUT R6, R6, 0x7f800000, RZ, 0x3c, !PT ;  /* 0x7f80000006069812 */ /* 0x000fd200078e3cff */
[----:B------:R-:W-:-:S05]  /*1b20*/  @P2 LOP3.LUT R6, R6, 0x7fffffff, RZ, 0xc0, !PT ;  /* 0x7fffffff06062812 */ /* 0x000fca00078ec0ff */
[----:B------:R-:W-:Y:S01]  /*1b30*/  @!P0 IMAD.MOV.U32 R9, RZ, RZ, R6 ;  /* 0x000000ffff098224 */ /* 0x000fe200078e0006 */
[----:B------:R-:W-:Y:S06]  /*1b40*/  @!P0 BRA `(.L_x_36) ;  /* 0x0000000000288947 */ /* 0x000fec0003800000 */
[----:B------:R-:W-:Y:S02]  /*1b50*/  FSETP.EQ.AND P1, PT, R0, -1, PT ;  /* 0xbf8000000000780b */ /* 0x000fe40003f22000 */
[----:B------:R-:W-:-:S13]  /*1b60*/  FSETP.NEU.AND P0, PT, |R7|, +INF , PT ;  /* 0x7f8000000700780b */ /* 0x000fda0003f0d200 */
[----:B------:R-:W-:Y:S05]  /*1b70*/  @!P0 BRA P1, `(.L_x_36) ;  /* 0x00000000001c8947 */ /* 0x000fea0000800000 */
[----:B------:R-:W-:Y:S01]  /*1b80*/  FSETP.GEU.AND P1, PT, R5, -1, PT ;  /* 0xbf8000000500780b */ /* 0x000fe20003f2e000 */
[----:B------:R-:W-:-:S12]  /*1b90*/  IMAD.MOV.U32 R9, RZ, RZ, R13 ;  /* 0x000000ffff097224 */ /* 0x000fd800078e000d */
[----:B------:R-:W0:Y:S01]  /*1ba0*/  @!P1 FRND.FLOOR R0, R7 ;  /* 0x0000000700009307 */ /* 0x000e220000205000 */
[----:B------:R-:W-:Y:S02]  /*1bb0*/  @!P1 FSETP.NEU.AND P2, PT, |R10|, 1, PT ;  /* 0x3f8000000a00980b */ /* 0x000fe40003f4d200 */
[----:B0-----:R-:W-:Y:S02]  /*1bc0*/  @!P1 FSETP.NEU.AND P0, PT, R0, R7, PT ;  /* 0x000000070000920b */ /* 0x001fe40003f0d000 */
[----:B------:R-:W-:-:S04]  /*1bd0*/  @!P1 FSEL R0, R13, -R13, P2 ;  /* 0x8000000d0d009208 */ /* 0x000fc80001000000 */
[----:B------:R-:W-:-:S07]  /*1be0*/  @!P1 FSEL R9, R0, +QNAN , !P0 ;  /* 0x7fffffff00099808 */ /* 0x000fce0004000000 */
.L_x_36:
[----:B------:R-:W-:Y:S05]  /*1bf0*/  BSYNC.RECONVERGENT B0 ;  /* 0x0000000000007941 */ /* 0x000fea0003800200 */
.L_x_35:
[----:B------:R-:W0:Y:S01]  /*1c00*/  LDCU UR4, c[0x0][0x394] ;  /* 0x00007280ff0477ac */ /* 0x000e220008000800 */
[----:B------:R-:W1:Y:S01]  /*1c10*/  LDC.64 R6, c[0x0][0x388] ;  /* 0x0000e200ff067b82 */ /* 0x000e620000000a00 */
[----:B------:R-:W2:Y:S01]  /*1c20*/  LDCU UR5, c[0x0][0x398] ;  /* 0x00007300ff0577ac */ /* 0x000ea20008000800 */
[----:B0-----:R-:W-:-:S04]  /*1c30*/  IMAD R3, R3, UR4, R2 ;  /* 0x0000000403037c24 */ /* 0x001fc8000f8e0202 */
[----:B--2---:R-:W-:-:S04]  /*1c40*/  IMAD R4, R3, UR5, R4 ;  /* 0x0000000503047c24 */ /* 0x004fc8000f8e0204 */
[----:B-1----:R-:W-:-:S05]  /*1c50*/  IMAD.WIDE R2, R4, 0x4, R6 ;  /* 0x0000000404027825 */ /* 0x002fca00078e0206 */
[----:B------:R-:W2:Y:S01]  /*1c60*/  LDG.E R0, desc[UR8][R2.64] ;  /* 0x0000000802007981 */ /* 0x000ea2000c1e1900 */
[----:B------:R-:W0:Y:S01]  /*1c70*/  MUFU.RCP R6, R9 ;  /* 0x0000000900067308 */ /* 0x000e220000001000 */
[----:B------:R-:W-:Y:S01]  /*1c80*/  BSSY.RECONVERGENT B0, `(.L_x_37) ;  /* 0x000000c000007945 */ /* 0x000fe20003800200 */
[----:B0-----:R-:W-:-:S04]  /*1c90*/  FFMA R5, R6, -R9, 1 ;  /* 0x3f80000006057423 */ /* 0x001fc80000000809 */
[----:B------:R-:W-:Y:S02]  /*1ca0*/  FFMA R5, R6, R5, R6 ;  /* 0x0000000506057223 */ /* 0x000fe40000000006 */
[----:B--2---:R-:W0:Y:S02]  /*1cb0*/  FCHK P0, R0, R9 ;  /* 0x0000000900007302 */ /* 0x004e240000000000 */
[----:B------:R-:W-:-:S04]  /*1cc0*/  FFMA R6, R0, R5, RZ ;  /* 0x0000000500067223 */ /* 0x000fc800000000ff */
[----:B------:R-:W-:-:S04]  /*1cd0*/  FFMA R7, R6, -R9, R0 ;  /* 0x8000000906077223 */ /* 0x000fc80000000000 */
[----:B------:R-:W-:Y:S01]  /*1ce0*/  FFMA R7, R5, R7, R6 ;  /* 0x0000000705077223 */ /* 0x000fe20000000006 */
[----:B0-----:R-:W-:Y:S06]  /*1cf0*/  @!P0 BRA `(.L_x_38) ;  /* 0x0000000000108947 */ /* 0x001fec0003800000 */
[----:B------:R-:W-:Y:S02]  /*1d00*/  MOV R5, R9 ;  /* 0x0000000900057202 */ /* 0x000fe40000000f00 */
[----:B------:R-:W-:-:S07]  /*1d10*/  MOV R6, 0x1d30 ;  /* 0x00001d3000067802 */ /* 0x000fce0000000f00 */
[----:B------:R-:W-:Y:S05]  /*1d20*/  CALL.REL.NOINC `($__internal_0_$__cuda_sm3x_div_rn_noftz_f32_slowpath) ;  /* 0x0000000000187944 */ /* 0x000fea0003c00000 */
[----:B------:R-:W-:-:S07]  /*1d30*/  IMAD.MOV.U32 R7, RZ, RZ, R9 ;  /* 0x000000ffff077224 */ /* 0x000fce00078e0009 */
.L_x_38:
[----:B------:R-:W-:Y:S05]  /*1d40*/  BSYNC.RECONVERGENT B0 ;  /* 0x0000000000007941 */ /* 0x000fea0003800200 */
.L_x_37:
[----:B------:R-:W0:Y:S02]  /*1d50*/  LDC.64 R2, c[0x0][0x380] ;  /* 0x0000e000ff027b82 */ /* 0x000e240000000a00 */
[----:B0-----:R-:W-:-:S05]  /*1d60*/  IMAD.WIDE R4, R4, 0x4, R2 ;  /* 0x0000000404047825 */ /* 0x001fca00078e0202 */
[----:B------:R-:W-:Y:S01]  /*1d70*/  STG.E desc[UR8][R4.64], R7 ;  /* 0x0000000704007986 */ /* 0x000fe2000c101908 */
[----:B------:R-:W-:Y:S05]  /*1d80*/  EXIT ;  /* 0x000000000000794d */ /* 0x000fea0003800000 */
        .weak           $__internal_0_$__cuda_sm3x_div_rn_noftz_f32_slowpath
        .type           $__internal_0_$__cuda_sm3x_div_rn_noftz_f32_slowpath,@function
        .size           $__internal_0_$__cuda_sm3x_div_rn_noftz_f32_slowpath,($_Z3LRNPfPKfiiiiff$__internal_accurate_pow - $__internal_0_$__cuda_sm3x_div_rn_noftz_f32_slowpath)
$__internal_0_$__cuda_sm3x_div_rn_noftz_f32_slowpath:
[----:B------:R-:W-:Y:S01]  /*1d90*/  SHF.R.U32.HI R8, RZ, 0x17, R5 ;  /* 0x00000017ff087819 */ /* 0x000fe20000011605 */
[----:B------:R-:W-:Y:S01]  /*1da0*/  BSSY.RECONVERGENT B1, `(.L_x_39) ;  /* 0x0000062000017945 */ /* 0x000fe20003800200 */
[----:B------:R-:W-:Y:S02]  /*1db0*/  SHF.R.U32.HI R7, RZ, 0x17, R0 ;  /* 0x00000017ff077819 */ /* 0x000fe40000011600 */
[----:B------:R-:W-:Y:S02]  /*1dc0*/  LOP3.LUT R12, R8, 0xff, RZ, 0xc0, !PT ;  /* 0x000000ff080c7812 */ /* 0x000fe400078ec0ff */
[----:B------:R-:W-:-:S03]  /*1dd0*/  LOP3.LUT R10, R7, 0xff, RZ, 0xc0, !PT ;  /* 0x000000ff070a7812 */ /* 0x000fc600078ec0ff */
[----:B------:R-:W-:Y:S02]  /*1de0*/  VIADD R9, R12, 0xffffffff ;  /* 0xffffffff0c097836 */ /* 0x000fe40000000000 */
[----:B------:R-:W-:-:S03]  /*1df0*/  VIADD R8, R10, 0xffffffff ;  /* 0xffffffff0a087836 */ /* 0x000fc60000000000 */
[----:B------:R-:W-:-:S04]  /*1e00*/  ISETP.GT.U32.AND P0, PT, R9, 0xfd, PT ;  /* 0x000000fd0900780c */ /* 0x000fc80003f04070 */
[----:B------:R-:W-:-:S13]  /*1e10*/  ISETP.GT.U32.OR P0, PT, R8, 0xfd, P0 ;  /* 0x000000fd0800780c */ /* 0x000fda0000704470 */
[----:B------:R-:W-:Y:S01]  /*1e20*/  @!P0 IMAD.MOV.U32 R7, RZ, RZ, RZ ;  /* 0x000000ffff078224 */ /* 0x000fe200078e00ff */
[----:B------:R-:W-:Y:S06]  /*1e30*/  @!P0 BRA `(.L_x_40) ;  /* 0x00000000005c8947 */ /* 0x000fec0003800000 */
[----:B------:R-:W-:Y:S02]  /*1e40*/  FSETP.GTU.FTZ.AND P0, PT, |R0|, +INF , PT ;  /* 0x7f8000000000780b */ /* 0x000fe40003f1c200 */
[----:B------:R-:W-:-:S04]  /*1e50*/  FSETP.GTU.FTZ.AND P1, PT, |R5|, +INF , PT ;  /* 0x7f8000000500780b */ /* 0x000fc80003f3c200 */
[----:B------:R-:W-:-:S13]  /*1e60*/  PLOP3.LUT P0, PT, P0, P1, PT, 0xf8, 0x8f ;  /* 0x00000000008f781c */ /* 0x000fda0000703f70 */
[----:B------:R-:W-:Y:S05]  /*1e70*/  @P0 BRA `(.L_x_41) ;  /* 0x00000004004c0947 */ /* 0x000fea0003800000 */
[----:B------:R-:W-:-:S13]  /*1e80*/  LOP3.LUT P0, RZ, R5, 0x7fffffff, R0, 0xc8, !PT ;  /* 0x7fffffff05ff7812 */ /* 0x000fda000780c800 */
[----:B------:R-:W-:Y:S05]  /*1e90*/  @!P0 BRA `(.L_x_42) ;  /* 0x00000004003c8947 */ /* 0x000fea0003800000 */
[C---:B------:R-:W-:Y:S02]  /*1ea0*/  FSETP.NEU.FTZ.AND P1, PT, |R0|.reuse, +INF , PT ;  /* 0x7f8000000000780b */ /* 0x040fe40003f3d200 */
[----:B------:R-:W-:Y:S02]  /*1eb0*/  FSETP.NEU.FTZ.AND P2, PT, |R5|, +INF , PT ;  /* 0x7f8000000500780b */ /* 0x000fe40003f5d200 */
[----:B------:R-:W-:-:S11]  /*1ec0*/  FSETP.NEU.FTZ.AND P0, PT, |R0|, +INF , PT ;  /* 0x7f8000000000780b */ /* 0x000fd60003f1d200 */
[----:B------:R-:W-:Y:S05]  /*1ed0*/  @!P2 BRA !P1, `(.L_x_42) ;  /* 0x00000004002ca947 */ /* 0x000fea0004800000 */
[----:B------:R-:W-:-:S04]  /*1ee0*/  LOP3.LUT P1, RZ, R0, 0x7fffffff, RZ, 0xc0, !PT ;  /* 0x7fffffff00ff7812 */ /* 0x000fc8000782c0ff */
[----:B------:R-:W-:-:S13]  /*1ef0*/  PLOP3.LUT P1, PT, P2, P1, PT, 0x2f, 0xf2 ;  /* 0x0000000000f2781c */ /* 0x000fda0001722577 */
[----:B------:R-:W-:Y:S05]  /*1f00*/  @P1 BRA `(.L_x_43) ;  /* 0x0000000400181947 */ /* 0x000fea0003800000 */
[----:B------:R-:W-:-:S04]  /*1f10*/  LOP3.LUT P1, RZ, R5, 0x7fffffff, RZ, 0xc0, !PT ;  /* 0x7fffffff05ff7812 */ /* 0x000fc8000782c0ff */
[----:B------:R-:W-:-:S13]  /*1f20*/  PLOP3.LUT P0, PT, P0, P1, PT, 0x2f, 0xf2 ;  /* 0x0000000000f2781c */ /* 0x000fda0000702577 */
[----:B------:R-:W-:Y:S05]  /*1f30*/  @P0 BRA `(.L_x_44) ;  /* 0x0000000400000947 */ /* 0x000fea0003800000 */
[----:B------:R-:W-:Y:S02]  /*1f40*/  ISETP.GE.AND P0, PT, R8, RZ, PT ;  /* 0x000000ff0800720c */ /* 0x000fe40003f06270 */
[----:B------:R-:W-:-:S11]  /*1f50*/  ISETP.GE.AND P1, PT, R9, RZ, PT ;  /* 0x000000ff0900720c */ /* 0x000fd60003f26270 */
[----:B------:R-:W-:Y:S01]  /*1f60*/  @P0 MOV R7, RZ ;  /* 0x000000ff00070202 */ /* 0x000fe20000000f00 */
[----:B------:R-:W-:Y:S02]  /*1f70*/  @!P0 IMAD.MOV.U32 R7, RZ, RZ, -0x40 ;  /* 0xffffffc0ff078424 */ /* 0x000fe400078e00ff */
[----:B------:R-:W-:Y:S01]  /*1f80*/  @!P0 FFMA R0, R0, 1.84467440737095516160e+19, RZ ;  /* 0x5f80000000008823 */ /* 0x000fe200000000ff */
[----:B------:R-:W-:Y:S01]  /*1f90*/  @!P1 FFMA R5, R5, 1.84467440737095516160e+19, RZ ;  /* 0x5f80000005059823 */ /* 0x000fe200000000ff */
[----:B------:R-:W-:-:S07]  /*1fa0*/  @!P1 VIADD R7, R7, 0x40 ;  /* 0x0000004007079836 */ /* 0x000fce0000000000 */
.L_x_40:
[----:B------:R-:W-:Y:S01]  /*1fb0*/  LEA R8, R12, 0xc0800000, 0x17 ;  /* 0xc08000000c087811 */ /* 0x000fe200078eb8ff */
[----:B------:R-:W-:Y:S04]  /*1fc0*/  BSSY.RECONVERGENT B2, `(.L_x_45) ;  /* 0x0000036000027945 */ /* 0x000fe80003800200 */
[----:B------:R-:W-:Y:S02]  /*1fd0*/  IMAD.IADD R8, R5, 0x1, -R8 ;  /* 0x0000000105087824 */ /* 0x000fe400078e0a08 */
[----:B------:R-:W-:Y:S02]  /*1fe0*/  VIADD R5, R10, 0xffffff81 ;  /* 0xffffff810a057836 */ /* 0x000fe40000000000 */
[----:B------:R0:W1:Y:S01]  /*1ff0*/  MUFU.RCP R9, R8 ;  /* 0x0000000800097308 */ /* 0x0000620000001000 */
[----:B------:R-:W-:Y:S01]  /*2000*/  FADD.FTZ R11, -R8, -RZ ;  /* 0x800000ff080b7221 */ /* 0x000fe20000010100 */
[C---:B------:R-:W-:Y:S01]  /*2010*/  IMAD R0, R5.reuse, -0x800000, R0 ;  /* 0xff80000005007824 */ /* 0x040fe200078e0200 */
[----:B0-----:R-:W-:-:S04]  /*2020*/  IADD3 R8, PT, PT, R5, 0x7f, -R12 ;  /* 0x0000007f05087810 */ /* 0x001fc80007ffe80c */
[----:B------:R-:W-:Y:S01]  /*2030*/  IADD3 R8, PT, PT, R8, R7, RZ ;  /* 0x0000000708087210 */ /* 0x000fe20007ffe0ff */
[----:B-1----:R-:W-:-:S04]  /*2040*/  FFMA R10, R9, R11, 1 ;  /* 0x3f800000090a7423 */ /* 0x002fc8000000000b */
[----:B------:R-:W-:-:S04]  /*2050*/  FFMA R14, R9, R10, R9 ;  /* 0x0000000a090e7223 */ /* 0x000fc80000000009 */
[----:B------:R-:W-:-:S04]  /*2060*/  FFMA R9, R0, R14, RZ ;  /* 0x0000000e00097223 */ /* 0x000fc800000000ff */
[----:B------:R-:W-:-:S04]  /*2070*/  FFMA R10, R11, R9, R0 ;  /* 0x000000090b0a7223 */ /* 0x000fc80000000000 */
[----:B------:R-:W-:-:S04]  /*2080*/  FFMA R13, R14, R10, R9 ;  /* 0x0000000a0e0d7223 */ /* 0x000fc80000000009 */
[----:B------:R-:W-:-:S04]  /*2090*/  FFMA R10, R11, R13, R0 ;  /* 0x0000000d0b0a7223 */ /* 0x000fc80000000000 */
[----:B------:R-:W-:-:S05]  /*20a0*/  FFMA R9, R14, R10, R13 ;  /* 0x0000000a0e097223 */ /* 0x000fca000000000d */
[----:B------:R-:W-:-:S04]  /*20b0*/  SHF.R.U32.HI R0, RZ, 0x17, R9 ;  /* 0x00000017ff007819 */ /* 0x000fc80000011609 */
[----:B------:R-:W-:-:S05]  /*20c0*/  LOP3.LUT R0, R0, 0xff, RZ, 0xc0, !PT ;  /* 0x000000ff00007812 */ /* 0x000fca00078ec0ff */
[----:B------:R-:W-:-:S04]  /*20d0*/  IMAD.IADD R11, R0, 0x1, R8 ;  /* 0x00000001000b7824 */ /* 0x000fc800078e0208 */
[----:B------:R-:W-:-:S05]  /*20e0*/  VIADD R0, R11, 0xffffffff ;  /* 0xffffffff0b007836 */ /* 0x000fca0000000000 */
[----:B------:R-:W-:-:S13]  /*20f0*/  ISETP.GE.U32.AND P0, PT, R0, 0xfe, PT ;  /* 0x000000fe0000780c */ /* 0x000fda0003f06070 */
[----:B------:R-:W-:Y:S05]  /*2100*/  @!P0 BRA `(.L_x_46) ;  /* 0x0000000000808947 */ /* 0x000fea0003800000 */
[----:B------:R-:W-:-:S13]  /*2110*/  ISETP.GT.AND P0, PT, R11, 0xfe, PT ;  /* 0x000000fe0b00780c */ /* 0x000fda0003f04270 */
[----:B------:R-:W-:Y:S05]  /*2120*/  @P0 BRA `(.L_x_47) ;  /* 0x00000000006c0947 */ /* 0x000fea0003800000 */
[----:B------:R-:W-:-:S13]  /*2130*/  ISETP.GE.AND P0, PT, R11, 0x1, PT ;  /* 0x000000010b00780c */ /* 0x000fda0003f06270 */
[----:B------:R-:W-:Y:S05]  /*2140*/  @P0 BRA `(.L_x_48) ;  /* 0x0000000000740947 */ /* 0x000fea0003800000 */
[----:B------:R-:W-:Y:S02]  /*2150*/  ISETP.GE.AND P0, PT, R11, -0x18, PT ;  /* 0xffffffe80b00780c */ /* 0x000fe40003f06270 */
[----:B------:R-:W-:-:S11]  /*2160*/  LOP3.LUT R9, R9, 0x80000000, RZ, 0xc0, !PT ;  /* 0x8000000009097812 */ /* 0x000fd600078ec0ff */
[----:B------:R-:W-:Y:S05]  /*2170*/  @!P0 BRA `(.L_x_48) ;  /* 0x0000000000688947 */ /* 0x000fea0003800000 */
[CCC-:B------:R-:W-:Y:S01]  /*2180*/  FFMA.RZ R0, R14.reuse, R10.reuse, R13.reuse ;  /* 0x0000000a0e007223 */ /* 0x1c0fe2000000c00d */
[C---:B------:R-:W-:Y:S02]  /*2190*/  VIADD R8, R11.reuse, 0x20 ;  /* 0x000000200b087836 */ /* 0x040fe40000000000 */
[-CC-:B------:R-:W-:Y:S01]  /*21a0*/  FFMA.RM R5, R14, R10.reuse, R13.reuse ;  /* 0x0000000a0e057223 */ /* 0x180fe2000000400d */
[C---:B------:R-:W-:Y:S02]  /*21b0*/  ISETP.NE.AND P2, PT, R11.reuse, RZ, PT ;  /* 0x000000ff0b00720c */ /* 0x040fe40003f45270 */
[----:B------:R-:W-:Y:S01]  /*21c0*/  LOP3.LUT R7, R0, 0x7fffff, RZ, 0xc0, !PT ;  /* 0x007fffff00077812 */ /* 0x000fe200078ec0ff */
[----:B------:R-:W-:Y:S01]  /*21d0*/  FFMA.RP R0, R14, R10, R13 ;  /* 0x0000000a0e007223 */ /* 0x000fe2000000800d */
[----:B------:R-:W-:Y:S01]  /*21e0*/  IMAD.MOV R10, RZ, RZ, -R11 ;  /* 0x000000ffff0a7224 */ /* 0x000fe200078e0a0b */
[----:B------:R-:W-:Y:S02]  /*21f0*/  ISETP.NE.AND P1, PT, R11, RZ, PT ;  /* 0x000000ff0b00720c */ /* 0x000fe40003f25270 */
[----:B------:R-:W-:-:S02]  /*2200*/  LOP3.LUT R7, R7, 0x800000, RZ, 0xfc, !PT ;  /* 0x0080000007077812 */ /* 0x000fc400078efcff */
[----:B------:R-:W-:Y:S02]  /*2210*/  FSETP.NEU.FTZ.AND P0, PT, R0, R5, PT ;  /* 0x000000050000720b */ /* 0x000fe40003f1d000 */
[----:B------:R-:W-:Y:S02]  /*2220*/  SHF.L.U32 R8, R7, R8, RZ ;  /* 0x0000000807087219 */ /* 0x000fe400000006ff */
[----:B------:R-:W-:Y:S02]  /*2230*/  SEL R0, R10, RZ, P2 ;  /* 0x000000ff0a007207 */ /* 0x000fe40001000000 */
[----:B------:R-:W-:Y:S02]  /*2240*/  ISETP.NE.AND P1, PT, R8, RZ, P1 ;  /* 0x000000ff0800720c */ /* 0x000fe40000f25270 */
[----:B------:R-:W-:Y:S02]  /*2250*/  SHF.R.U32.HI R0, RZ, R0, R7 ;  /* 0x00000000ff007219 */ /* 0x000fe40000011607 */
[----:B------:R-:W-:-:S02]  /*2260*/  PLOP3.LUT P0, PT, P0, P1, PT, 0xf8, 0x8f ;  /* 0x00000000008f781c */ /* 0x000fc40000703f70 */
[----:B------:R-:W-:Y:S02]  /*2270*/  SHF.R.U32.HI R8, RZ, 0x1, R0 ;  /* 0x00000001ff087819 */ /* 0x000fe40000011600 */
[----:B------:R-:W-:-:S04]  /*2280*/  SEL R5, RZ, 0x1, !P0 ;  /* 0x00000001ff057807 */ /* 0x000fc80004000000 */
[----:B------:R-:W-:-:S04]  /*2290*/  LOP3.LUT R5, R5, 0x1, R8, 0xf8, !PT ;  /* 0x0000000105057812 */ /* 0x000fc800078ef808 */
[----:B------:R-:W-:-:S04]  /*22a0*/  LOP3.LUT R5, R5, R0, RZ, 0xc0, !PT ;  /* 0x0000000005057212 */ /* 0x000fc800078ec0ff */
[----:B------:R-:W-:-:S04]  /*22b0*/  IADD3 R8, PT, PT, R8, R5, RZ ;  /* 0x0000000508087210 */ /* 0x000fc80007ffe0ff */
[----:B------:R-:W-:Y:S01]  /*22c0*/  LOP3.LUT R9, R8, R9, RZ, 0xfc, !PT ;  /* 0x0000000908097212 */ /* 0x000fe200078efcff */
[----:B------:R-:W-:Y:S06]  /*22d0*/  BRA `(.L_x_48) ;  /* 0x0000000000107947 */ /* 0x000fec0003800000 */
.L_x_47:
[----:B------:R-:W-:-:S04]  /*22e0*/  LOP3.LUT R9, R9, 0x80000000, RZ, 0xc0, !PT ;  /* 0x8000000009097812 */ /* 0x000fc800078ec0ff */
[----:B------:R-:W-:Y:S01]  /*22f0*/  LOP3.LUT R9, R9, 0x7f800000, RZ, 0xfc, !PT ;  /* 0x7f80000009097812 */ /* 0x000fe200078efcff */
[----:B------:R-:W-:Y:S06]  /*2300*/  BRA `(.L_x_48) ;  /* 0x0000000000047947 */ /* 0x000fec0003800000 */
.L_x_46:
[----:B------:R-:W-:-:S07]  /*2310*/  IMAD R9, R8, 0x800000, R9 ;  /* 0x0080000008097824 */ /* 0x000fce00078e0209 */
.L_x_48:
[----:B------:R-:W-:Y:S05]  /*2320*/  BSYNC.RECONVERGENT B2 ;  /* 0x0000000000027941 */ /* 0x000fea0003800200 */
.L_x_45:
[----:B------:R-:W-:Y:S05]  /*2330*/  BRA `(.L_x_49) ;  /* 0x0000000000207947 */ /* 0x000fea0003800000 */
.L_x_44:
[----:B------:R-:W-:-:S04]  /*2340*/  LOP3.LUT R0, R5, 0x80000000, R0, 0x48, !PT ;  /* 0x8000000005007812 */ /* 0x000fc800078e4800 */
[----:B------:R-:W-:Y:S01]  /*2350*/  LOP3.LUT R9, R0, 0x7f800000, RZ, 0xfc, !PT ;  /* 0x7f80000000097812 */ /* 0x000fe200078efcff */
[----:B------:R-:W-:Y:S06]  /*2360*/  BRA `(.L_x_49) ;  /* 0x0000000000147947 */ /* 0x000fec0003800000 */
.L_x_43:
[----:B------:R-:W-:Y:S01]  /*2370*/  LOP3.LUT R9, R5, 0x80000000, R0, 0x48, !PT ;  /* 0x8000000005097812 */ /* 0x000fe200078e4800 */
[----:B------:R-:W-:Y:S06]  /*2380*/  BRA `(.L_x_49) ;  /* 0x00000000000c7947 */ /* 0x000fec0003800000 */
.L_x_42:
[----:B------:R-:W0:Y:S01]  /*2390*/  MUFU.RSQ R9, -QNAN ;  /* 0xffc0000000097908 */ /* 0x000e220000001400 */
[----:B------:R-:W-:Y:S05]  /*23a0*/  BRA `(.L_x_49) ;  /* 0x0000000000047947 */ /* 0x000fea0003800000 */
.L_x_41:
[----:B------:R-:W-:-:S07]  /*23b0*/  FADD.FTZ R9, R0, R5 ;  /* 0x0000000500097221 */ /* 0x000fce0000010000 */
.L_x_49:
[----:B------:R-:W-:Y:S05]  /*23c0*/  BSYNC.RECONVERGENT B1 ;  /* 0x0000000000017941 */ /* 0x000fea0003800200 */
.L_x_39:
[----:B------:R-:W-:-:S04]  /*23d0*/  IMAD.MOV.U32 R7, RZ, RZ, 0x0 ;  /* 0x00000000ff077424 */ /* 0x000fc800078e00ff */
[----:B0-----:R-:W-:Y:S05]  /*23e0*/  RET.REL.NODEC R6 `(_Z3LRNPfPKfiiiiff) ;  /* 0xffffffdc06047950 */ /* 0x001fea0003c3ffff */
        .type           $_Z3LRNPfPKfiiiiff$__internal_accurate_pow,@function
        .size           $_Z3LRNPfPKfiiiiff$__internal_accurate_pow,(.L_x_53 - $_Z3LRNPfPKfiiiiff$__internal_accurate_pow)
$_Z3LRNPfPKfiiiiff$__internal_accurate_pow:
[----:B------:R-:W-:Y:S01]  /*23f0*/  ISETP.GT.U32.AND P0, PT, R25, 0xfffff, PT ;  /* 0x000fffff1900780c */ /* 0x000fe20003f04070 */
[----:B------:R-:W-:Y:S01]  /*2400*/  IMAD.MOV.U32 R14, RZ, RZ, R25 ;  /* 0x000000ffff0e7224 */ /* 0x000fe200078e0019 */
[----:B------:R-:W-:Y:S01]  /*2410*/  UMOV UR10, 0x7d2cafe2 ;  /* 0x7d2cafe2000a7882 */ /* 0x000fe20000000000 */
[----:B------:R-:W-:Y:S01]  /*2420*/  IMAD.MOV.U32 R18, RZ, RZ, 0x41ad3b5a ;  /* 0x41ad3b5aff127424 */ /* 0x000fe200078e00ff */
[----:B------:R-:W-:Y:S01]  /*2430*/  UMOV UR11, 0x3eb0f5ff ;  /* 0x3eb0f5ff000b7882 */ /* 0x000fe20000000000 */
[----:B------:R-:W-:Y:S01]  /*2440*/  IMAD.MOV.U32 R19, RZ, RZ, 0x3ed0f5d2 ;  /* 0x3ed0f5d2ff137424 */ /* 0x000fe200078e00ff */
[----:B------:R-:W-:Y:S01]  /*2450*/  UMOV UR12, 0x3b39803f ;  /* 0x3b39803f000c7882 */ /* 0x000fe20000000000 */
[----:B------:R-:W-:-:S06]  /*2460*/  UMOV UR13, 0x3c7abc9e ;  /* 0x3c7abc9e000d7882 */ /* 0x000fcc0000000000 */
[----:B------:R-:W-:-:S10]  /*2470*/  @!P0 DMUL R26, R24, 1.80143985094819840000e+16 ;  /* 0x43500000181a8828 */ /* 0x000fd40000000000 */
[----:B------:R-:W-:Y:S01]  /*2480*/  @!P0 IMAD.MOV.U32 R14, RZ, RZ, R27 ;  /* 0x000000ffff0e8224 */ /* 0x000fe200078e001b */
[----:B------:R-:W-:-:S04]  /*2490*/  @!P0 MOV R24, R26 ;  /* 0x0000001a00188202 */ /* 0x000fc80000000f00 */
[----:B------:R-:W-:Y:S01]  /*24a0*/  LOP3.LUT R15, R14, 0x800fffff, RZ, 0xc0, !PT ;  /* 0x800fffff0e0f7812 */ /* 0x000fe200078ec0ff */
[----:B------:R-:W-:-:S03]  /*24b0*/  IMAD.MOV.U32 R16, RZ, RZ, R24 ;  /* 0x000000ffff107224 */ /* 0x000fc600078e0018 */
[----:B------:R-:W-:-:S04]  /*24c0*/  LOP3.LUT R15, R15, 0x3ff00000, RZ, 0xfc, !PT ;  /* 0x3ff000000f0f7812 */ /* 0x000fc800078efcff */
[----:B------:R-:W-:Y:S01]  /*24d0*/  ISETP.GE.U32.AND P1, PT, R15, 0x3ff6a09f, PT ;  /* 0x3ff6a09f0f00780c */ /* 0x000fe20003f26070 */
[----:B------:R-:W-:-:S12]  /*24e0*/  IMAD.MOV.U32 R17, RZ, RZ, R15 ;  /* 0x000000ffff117224 */ /* 0x000fd800078e000f */
[----:B------:R-:W-:-:S04]  /*24f0*/  @P1 VIADD R14, R17, 0xfff00000 ;  /* 0xfff00000110e1836 */ /* 0x000fc80000000000 */
[----:B------:R-:W-:Y:S01]  /*2500*/  @P1 IMAD.MOV.U32 R17, RZ, RZ, R14 ;  /* 0x000000ffff111224 */ /* 0x000fe200078e000e */
[----:B------:R-:W-:-:S05]  /*2510*/  MOV R14, RZ ;  /* 0x000000ff000e7202 */ /* 0x000fca0000000f00 */
[C---:B------:R-:W-:Y:S02]  /*2520*/  DADD R22, R16.reuse, 1 ;  /* 0x3ff0000010167429 */ /* 0x040fe40000000000 */
[----:B------:R-:W-:-:S04]  /*2530*/  DADD R16, R16, -1 ;  /* 0xbff0000010107429 */ /* 0x000fc80000000000 */
[----:B------:R-:W0:Y:S02]  /*2540*/  MUFU.RCP64H R15, R23 ;  /* 0x00000017000f7308 */ /* 0x000e240000001800 */
[----:B0-----:R-:W-:-:S08]  /*2550*/  DFMA R20, -R22, R14, 1 ;  /* 0x3ff000001614742b */ /* 0x001fd0000000010e */
[----:B------:R-:W-:-:S08]  /*2560*/  DFMA R20, R20, R20, R20 ;  /* 0x000000141414722b */ /* 0x000fd00000000014 */
[----:B------:R-:W-:-:S08]  /*2570*/  DFMA R20, R14, R20, R14 ;  /* 0x000000140e14722b */ /* 0x000fd0000000000e */
[----:B------:R-:W-:-:S08]  /*2580*/  DMUL R14, R16, R20 ;  /* 0x00000014100e7228 */ /* 0x000fd00000000000 */
[----:B------:R-:W-:-:S08]  /*2590*/  DFMA R14, R16, R20, R14 ;  /* 0x00000014100e722b */ /* 0x000fd0000000000e */
[----:B------:R-:W-:-:S08]  /*25a0*/  DMUL R34, R14, R14 ;  /* 0x0000000e0e227228 */ /* 0x000fd00000000000 */
[----:B------:R-:W-:Y:S01]  /*25b0*/  DFMA R18, R34, UR10, R18 ;  /* 0x0000000a22127c2b */ /* 0x000fe20008000012 */
[----:B------:R-:W-:Y:S01]  /*25c0*/  UMOV UR10, 0x75488a3f ;  /* 0x75488a3f000a7882 */ /* 0x000fe20000000000 */
[----:B------:R-:W-:-:S06]  /*25d0*/  UMOV UR11, 0x3ef3b20a ;  /* 0x3ef3b20a000b7882 */ /* 0x000fcc0000000000 */
[----:B------:R-:W-:Y:S01]  /*25e0*/  DFMA R28, R34, R18, UR10 ;  /* 0x0000000a221c7e2b */ /* 0x000fe20008000012 */
[----:B------:R-:W-:Y:S01]  /*25f0*/  UMOV UR10, 0xe4faecd5 ;  /* 0xe4faecd5000a7882 */ /* 0x000fe20000000000 */
[----:B------:R-:W-:Y:S01]  /*2600*/  UMOV UR11, 0x3f1745cd ;  /* 0x3f1745cd000b7882 */ /* 0x000fe20000000000 */
[----:B------:R-:W-:-:S05]  /*2610*/  DADD R18, R16, -R14 ;  /* 0x0000000010127229 */ /* 0x000fca000000080e */
[----:B------:R-:W-:Y:S01]  /*2620*/  DFMA R28, R34, R28, UR10 ;  /* 0x0000000a221c7e2b */ /* 0x000fe2000800001c */
[----:B------:R-:W-:Y:S01]  /*2630*/  UMOV UR10, 0x258a578b ;  /* 0x258a578b000a7882 */ /* 0x000fe20000000000 */
[----:B------:R-:W-:Y:S01]  /*2640*/  UMOV UR11, 0x3f3c71c7 ;  /* 0x3f3c71c7000b7882 */ /* 0x000fe20000000000 */
[----:B------:R-:W-:-:S05]  /*2650*/  DADD R18, R18, R18 ;  /* 0x0000000012127229 */ /* 0x000fca0000000012 */
[----:B------:R-:W-:Y:S01]  /*2660*/  DFMA R28, R34, R28, UR10 ;  /* 0x0000000a221c7e2b */ /* 0x000fe2000800001c */
[----:B------:R-:W-:Y:S01]  /*2670*/  UMOV UR10, 0x9242b910 ;  /* 0x9242b910000a7882 */ /* 0x000fe20000000000 */
[----:B------:R-:W-:Y:S01]  /*2680*/  UMOV UR11, 0x3f624924 ;  /* 0x3f624924000b7882 */ /* 0x000fe20000000000 */
[----:B------:R-:W-:-:S05]  /*2690*/  DFMA R18, R16, -R14, R18 ;  /* 0x8000000e1012722b */ /* 0x000fca0000000012 */
[----:B------:R-:W-:Y:S01]  /*26a0*/  DFMA R28, R34, R28, UR10 ;  /* 0x0000000a221c7e2b */ /* 0x000fe2000800001c */
[----:B------:R-:W-:Y:S01]  /*26b0*/  UMOV UR10, 0x99999dfb ;  /* 0x99999dfb000a7882 */ /* 0x000fe20000000000 */
[----:B------:R-:W-:Y:S01]  /*26c0*/  UMOV UR11, 0x3f899999 ;  /* 0x3f899999000b7882 */ /* 0x000fe20000000000 */
[----:B------:R-:W-:Y:S02]  /*26d0*/  DMUL R18, R20, R18 ;  /* 0x0000001214127228 */ /* 0x000fe40000000000 */
[----:B------:R-:W-:-:S03]  /*26e0*/  DMUL R20, R14, R14 ;  /* 0x0000000e0e147228 */ /* 0x000fc60000000000 */
[----:B------:R-:W-:Y:S01]  /*26f0*/  DFMA R28, R34, R28, UR10 ;  /* 0x0000000a221c7e2b */ /* 0x000fe2000800001c */
[----:B------:R-:W-:Y:S01]  /*2700*/  UMOV UR10, 0x55555555 ;  /* 0x55555555000a7882 */ /* 0x000fe20000000000 */
[----:B------:R-:W-:-:S03]  /*2710*/  UMOV UR11, 0x3fb55555 ;  /* 0x3fb55555000b7882 */ /* 0x000fc60000000000 */
[----:B------:R-:W-:-:S03]  /*2720*/  IMAD.MOV.U32 R26, RZ, RZ, R18 ;  /* 0x000000ffff1a7224 */ /* 0x000fc600078e0012 */
[----:B------:R-:W-:-:S08]  /*2730*/  DFMA R16, R34, R28, UR10 ;  /* 0x0000000a22107e2b */ /* 0x000fd0000800001c */
[----:B------:R-:W-:Y:S01]  /*2740*/  DADD R22, -R16, UR10 ;  /* 0x0000000a10167e29 */ /* 0x000fe20008000100 */
[----:B------:R-:W-:Y:S01]  /*2750*/  UMOV UR10, 0xb9e7b0 ;  /* 0x00b9e7b0000a7882 */ /* 0x000fe20000000000 */
[----:B------:R-:W-:-:S06]  /*2760*/  UMOV UR11, 0x3c46a4cb ;  /* 0x3c46a4cb000b7882 */ /* 0x000fcc0000000000 */
[----:B------:R-:W-:Y:S01]  /*2770*/  DFMA R22, R34, R28, R22 ;  /* 0x0000001c2216722b */ /* 0x000fe20000000016 */
[----:B------:R-:W-:Y:S01]  /*2780*/  SHF.R.U32.HI R34, RZ, 0x14, R25 ;  /* 0x00000014ff227819 */ /* 0x000fe20000011619 */
[C---:B------:R-:W-:Y:S01]  /*2790*/  DFMA R24, R14.reuse, R14, -R20 ;  /* 0x0000000e0e18722b */ /* 0x040fe20000000814 */
[----:B------:R-:W-:Y:S01]  /*27a0*/  @!P0 LEA.HI R34, R27, 0xffffffca, RZ, 0xc ;  /* 0xffffffca1b228811 */ /* 0x000fe200078f60ff */
[----:B------:R-:W-:Y:S01]  /*27b0*/  VIADD R27, R19, 0x100000 ;  /* 0x00100000131b7836 */ /* 0x000fe20000000000 */
[----:B------:R-:W-:-:S05]  /*27c0*/  DMUL R28, R14, R20 ;  /* 0x000000140e1c7228 */ /* 0x000fca0000000000 */
[----:B------:R-:W-:Y:S02]  /*27d0*/  DFMA R24, R14, R26, R24 ;  /* 0x0000001a0e18722b */ /* 0x000fe40000000018 */
[----:B------:R-:W-:Y:S01]  /*27e0*/  DADD R26, R22, -UR10 ;  /* 0x8000000a161a7e29 */ /* 0x000fe20008000000 */
[----:B------:R-:W-:Y:S01]  /*27f0*/  UMOV UR10, 0x80000000 ;  /* 0x80000000000a7882 */ /* 0x000fe20000000000 */
[----:B------:R-:W-:Y:S01]  /*2800*/  DFMA R22, R14, R20, -R28 ;  /* 0x000000140e16722b */ /* 0x000fe2000000081c */
[----:B------:R-:W-:-:S07]  /*2810*/  UMOV UR11, 0x43300000 ;  /* 0x43300000000b7882 */ /* 0x000fce0000000000 */
[----:B------:R-:W-:Y:S02]  /*2820*/  DFMA R22, R18, R20, R22 ;  /* 0x000000141216722b */ /* 0x000fe40000000016 */
[----:B------:R-:W-:-:S06]  /*2830*/  DADD R20, R16, R26 ;  /* 0x0000000010147229 */ /* 0x000fcc000000001a */
[----:B------:R-:W-:Y:S02]  /*2840*/  DFMA R22, R14, R24, R22 ;  /* 0x000000180e16722b */ /* 0x000fe40000000016 */
[----:B------:R-:W-:Y:S02]  /*2850*/  DADD R24, R16, -R20 ;  /* 0x0000000010187229 */ /* 0x000fe40000000814 */
[----:B------:R-:W-:-:S06]  /*2860*/  DMUL R16, R20, R28 ;  /* 0x0000001c14107228 */ /* 0x000fcc0000000000 */
[----:B------:R-:W-:Y:S02]  /*2870*/  DADD R26, R26, R24 ;  /* 0x000000001a1a7229 */ /* 0x000fe40000000018 */
[----:B------:R-:W-:-:S08]  /*2880*/  DFMA R24, R20, R28, -R16 ;  /* 0x0000001c1418722b */ /* 0x000fd00000000810 */
[----:B------:R-:W-:-:S08]  /*2890*/  DFMA R22, R20, R22, R24 ;  /* 0x000000161416722b */ /* 0x000fd00000000018 */
[----:B------:R-:W-:-:S08]  /*28a0*/  DFMA R26, R26, R28, R22 ;  /* 0x0000001c1a1a722b */ /* 0x000fd00000000016 */
[----:B------:R-:W-:-:S08]  /*28b0*/  DADD R22, R16, R26 ;  /* 0x0000000010167229 */ /* 0x000fd0000000001a */
[--C-:B------:R-:W-:Y:S02]  /*28c0*/  DADD R20, R14, R22.reuse ;  /* 0x000000000e147229 */ /* 0x100fe40000000016 */
[----:B------:R-:W-:-:S06]  /*28d0*/  DADD R16, R16, -R22 ;  /* 0x0000000010107229 */ /* 0x000fcc0000000816 */
[----:B------:R-:W-:Y:S02]  /*28e0*/  DADD R14, R14, -R20 ;  /* 0x000000000e0e7229 */ /* 0x000fe40000000814 */
[----:B------:R-:W-:-:S06]  /*28f0*/  DADD R16, R26, R16 ;  /* 0x000000001a107229 */ /* 0x000fcc0000000010 */
[----:B------:R-:W-:-:S08]  /*2900*/  DADD R14, R22, R14 ;  /* 0x00000000160e7229 */ /* 0x000fd0000000000e */
[----:B------:R-:W-:Y:S01]  /*2910*/  DADD R16, R16, R14 ;  /* 0x0000000010107229 */ /* 0x000fe2000000000e */
[C---:B------:R-:W-:Y:S01]  /*2920*/  IADD3 R14, PT, PT, R34.reuse, -0x3ff, RZ ;  /* 0xfffffc01220e7810 */ /* 0x040fe20007ffe0ff */
[----:B------:R-:W-:Y:S02]  /*2930*/  @P1 VIADD R14, R34, 0xfffffc02 ;  /* 0xfffffc02220e1836 */ /* 0x000fe40000000000 */
[----:B------:R-:W-:-:S04]  /*2940*/  IMAD.MOV.U32 R15, RZ, RZ, 0x43300000 ;  /* 0x43300000ff0f7424 */ /* 0x000fc800078e00ff */
[----:B------:R-:W-:Y:S01]  /*2950*/  DADD R18, R18, R16 ;  /* 0x0000000012127229 */ /* 0x000fe20000000010 */
[----:B------:R-:W-:-:S06]  /*2960*/  LOP3.LUT R14, R14, 0x80000000, RZ, 0x3c, !PT ;  /* 0x800000000e0e7812 */ /* 0x000fcc00078e3cff */
[----:B------:R-:W-:Y:S01]  /*2970*/  DADD R16, R14, -UR10 ;  /* 0x8000000a0e107e29 */ /* 0x000fe20008000000 */
[----:B------:R-:W-:Y:S01]  /*2980*/  UMOV UR10, 0xfefa39ef ;  /* 0xfefa39ef000a7882 */ /* 0x000fe20000000000 */
[----:B------:R-:W-:Y:S01]  /*2990*/  DADD R22, R20, R18 ;  /* 0x0000000014167229 */ /* 0x000fe20000000012 */
[----:B------:R-:W-:-:S07]  /*29a0*/  UMOV UR11, 0x3fe62e42 ;  /* 0x3fe62e42000b7882 */ /* 0x000fce0000000000 */
[--C-:B------:R-:W-:Y:S02]  /*29b0*/  DFMA R14, R16, UR10, R22.reuse ;  /* 0x0000000a100e7c2b */ /* 0x100fe40008000016 */
[----:B------:R-:W-:-:S06]  /*29c0*/  DADD R24, R20, -R22 ;  /* 0x0000000014187229 */ /* 0x000fcc0000000816 */
[----:B------:R-:W-:Y:S02]  /*29d0*/  DFMA R20, R16, -UR10, R14 ;  /* 0x8000000a10147c2b */ /* 0x000fe4000800000e */
[----:B------:R-:W-:-:S06]  /*29e0*/  DADD R24, R18, R24 ;  /* 0x0000000012187229 */ /* 0x000fcc0000000018 */
[----:B------:R-:W-:Y:S01]  /*29f0*/  DADD R20, -R22, R20 ;  /* 0x0000000016147229 */ /* 0x000fe20000000114 */
[----:B------:R-:W-:Y:S02]  /*2a00*/  IMAD.MOV.U32 R22, RZ, RZ, 0x652b82fe ;  /* 0x652b82feff167424 */ /* 0x000fe400078e00ff */
[----:B------:R-:W-:-:S05]  /*2a10*/  IMAD.MOV.U32 R23, RZ, RZ, 0x3ff71547 ;  /* 0x3ff71547ff177424 */ /* 0x000fca00078e00ff */
[----:B------:R-:W-:-:S08]  /*2a20*/  DADD R18, R24, -R20 ;  /* 0x0000000018127229 */ /* 0x000fd00000000814 */
[----:B------:R-:W-:-:S08]  /*2a30*/  DFMA R18, R16, UR12, R18 ;  /* 0x0000000c10127c2b */ /* 0x000fd00008000012 */
[----:B------:R-:W-:-:S08]  /*2a40*/  DADD R16, R14, R18 ;  /* 0x000000000e107229 */ /* 0x000fd00000000012 */
[----:B------:R-:W-:Y:S02]  /*2a50*/  DADD R20, R14, -R16 ;  /* 0x000000000e147229 */ /* 0x000fe40000000810 */
[----:B------:R-:W-:-:S06]  /*2a60*/  DMUL R14, R16, 2 ;  /* 0x40000000100e7828 */ /* 0x000fcc0000000000 */
[----:B------:R-:W-:Y:S02]  /*2a70*/  DADD R18, R18, R20 ;  /* 0x0000000012127229 */ /* 0x000fe40000000014 */
[----:B------:R-:W-:-:S08]  /*2a80*/  DFMA R16, R16, 2, -R14 ;  /* 0x400000001010782b */ /* 0x000fd0000000080e */
[----:B------:R-:W-:-:S08]  /*2a90*/  DFMA R18, R18, 2, R16 ;  /* 0x400000001212782b */ /* 0x000fd00000000010 */
[----:B------:R-:W-:-:S08]  /*2aa0*/  DADD R24, R14, R18 ;  /* 0x000000000e187229 */ /* 0x000fd00000000012 */
[----:B------:R-:W-:Y:S02]  /*2ab0*/  DFMA R22, R24, R22, 6.75539944105574400000e+15 ;  /* 0x433800001816742b */ /* 0x000fe40000000016 */
[----:B------:R-:W-:Y:S01]  /*2ac0*/  FSETP.GEU.AND P0, PT, |R25|, 4.1917929649353027344, PT ;  /* 0x4086232b1900780b */ /* 0x000fe20003f0e200 */
[----:B------:R-:W-:-:S05]  /*2ad0*/  DADD R14, R14, -R24 ;  /* 0x000000000e0e7229 */ /* 0x000fca0000000818 */
[----:B------:R-:W-:-:S03]  /*2ae0*/  DADD R16, R22, -6.75539944105574400000e+15 ;  /* 0xc338000016107429 */ /* 0x000fc60000000000 */
[----:B------:R-:W-:-:S05]  /*2af0*/  DADD R18, R18, R14 ;  /* 0x0000000012127229 */ /* 0x000fca000000000e */
[----:B------:R-:W-:Y:S01]  /*2b00*/  DFMA R20, R16, -UR10, R24 ;  /* 0x8000000a10147c2b */ /* 0x000fe20008000018 */
[----:B------:R-:W-:Y:S01]  /*2b10*/  UMOV UR10, 0x3b39803f ;  /* 0x3b39803f000a7882 */ /* 0x000fe20000000000 */
[----:B------:R-:W-:-:S06]  /*2b20*/  UMOV UR11, 0x3c7abc9e ;  /* 0x3c7abc9e000b7882 */ /* 0x000fcc0000000000 */
[----:B------:R-:W-:Y:S01]  /*2b30*/  DFMA R20, R16, -UR10, R20 ;  /* 0x8000000a10147c2b */ /* 0x000fe20008000014 */
[----:B------:R-:W-:Y:S01]  /*2b40*/  UMOV UR10, 0x69ce2bdf ;  /* 0x69ce2bdf000a7882 */ /* 0x000fe20000000000 */
[----:B------:R-:W-:Y:S01]  /*2b50*/  MOV R16, 0xfca213ea ;  /* 0xfca213ea00107802 */ /* 0x000fe20000000f00 */
[----:B------:R-:W-:Y:S01]  /*2b60*/  IMAD.MOV.U32 R17, RZ, RZ, 0x3e928af3 ;  /* 0x3e928af3ff117424 */ /* 0x000fe200078e00ff */
[----:B------:R-:W-:-:S05]  /*2b70*/  UMOV UR11, 0x3e5ade15 ;  /* 0x3e5ade15000b7882 */ /* 0x000fca0000000000 */
[----:B------:R-:W-:Y:S01]  /*2b80*/  DFMA R16, R20, UR10, R16 ;  /* 0x0000000a14107c2b */ /* 0x000fe20008000010 */
[----:B------:R-:W-:Y:S01]  /*2b90*/  UMOV UR10, 0x62401315 ;  /* 0x62401315000a7882 */ /* 0x000fe20000000000 */
[----:B------:R-:W-:-:S06]  /*2ba0*/  UMOV UR11, 0x3ec71dee ;  /* 0x3ec71dee000b7882 */ /* 0x000fcc0000000000 */
[----:B------:R-:W-:Y:S01]  /*2bb0*/  DFMA R16, R20, R16, UR10 ;  /* 0x0000000a14107e2b */ /* 0x000fe20008000010 */
        /* <DEDUP_REMOVED lines=20> */
[----:B------:R-:W-:-:S08]  /*2d00*/  DFMA R16, R20, R16, UR10 ;  /* 0x0000000a14107e2b */ /* 0x000fd00008000010 */
[----:B------:R-:W-:-:S08]  /*2d10*/  DFMA R16, R20, R16, 1 ;  /* 0x3ff000001410742b */ /* 0x000fd00000000010 */
[----:B------:R-:W-:-:S10]  /*2d20*/  DFMA R16, R20, R16, 1 ;  /* 0x3ff000001410742b */ /* 0x000fd40000000010 */
[----:B------:R-:W-:Y:S02]  /*2d30*/  IMAD R21, R22, 0x100000, R17 ;  /* 0x0010000016157824 */ /* 0x000fe400078e0211 */
[----:B------:R-:W-:Y:S01]  /*2d40*/  IMAD.MOV.U32 R20, RZ, RZ, R16 ;  /* 0x000000ffff147224 */ /* 0x000fe200078e0010 */
[----:B------:R-:W-:Y:S06]  /*2d50*/  @!P0 BRA `(.L_x_50) ;  /* 0x0000000000308947 */ /* 0x000fec0003800000 */
[----:B------:R-:W-:Y:S01]  /*2d60*/  FSETP.GEU.AND P1, PT, |R25|, 4.2275390625, PT ;  /* 0x408748001900780b */ /* 0x000fe20003f2e200 */
[C---:B------:R-:W-:Y:S02]  /*2d70*/  DADD R20, R24.reuse, +INF ;  /* 0x7ff0000018147429 */ /* 0x040fe40000000000 */
[----:B------:R-:W-:-:S08]  /*2d80*/  DSETP.GEU.AND P0, PT, R24, RZ, PT ;  /* 0x000000ff1800722a */ /* 0x000fd00003f0e000 */
[----:B------:R-:W-:Y:S02]  /*2d90*/  FSEL R20, R20, RZ, P0 ;  /* 0x000000ff14147208 */ /* 0x000fe40000000000 */
[----:B------:R-:W-:Y:S02]  /*2da0*/  @!P1 LEA.HI R14, R22, R22, RZ, 0x1 ;  /* 0x00000016160e9211 */ /* 0x000fe400078f08ff */
[----:B------:R-:W-:Y:S02]  /*2db0*/  FSEL R21, R21, RZ, P0 ;  /* 0x000000ff15157208 */ /* 0x000fe40000000000 */
[----:B------:R-:W-:-:S04]  /*2dc0*/  @!P1 SHF.R.S32.HI R14, RZ, 0x1, R14 ;  /* 0x00000001ff0e9819 */ /* 0x000fc8000001140e */
[----:B------:R-:W-:Y:S01]  /*2dd0*/  @!P1 LEA R17, R14, R17, 0x14 ;  /* 0x000000110e119211 */ /* 0x000fe200078ea0ff */
[----:B------:R-:W-:Y:S02]  /*2de0*/  @!P1 IMAD.IADD R15, R22, 0x1, -R14 ;  /* 0x00000001160f9824 */ /* 0x000fe400078e0a0e */
[----:B------:R-:W-:-:S03]  /*2df0*/  @!P1 IMAD.MOV.U32 R14, RZ, RZ, RZ ;  /* 0x000000ffff0e9224 */ /* 0x000fc600078e00ff */
[----:B------:R-:W-:-:S06]  /*2e00*/  @!P1 LEA R15, R15, 0x3ff00000, 0x14 ;  /* 0x3ff000000f0f9811 */ /* 0x000fcc00078ea0ff */
[----:B------:R-:W-:-:S11]  /*2e10*/  @!P1 DMUL R20, R16, R14 ;  /* 0x0000000e10149228 */ /* 0x000fd60000000000 */
.L_x_50:
[----:B------:R-:W-:Y:S01]  /*2e20*/  DFMA R18, R18, R20, R20 ;  /* 0x000000141212722b */ /* 0x000fe20000000014 */
[----:B------:R-:W-:Y:S01]  /*2e30*/  IMAD.MOV.U32 R16, RZ, RZ, R0 ;  /* 0x000000ffff107224 */ /* 0x000fe200078e0000 */
[----:B------:R-:W-:Y:S01]  /*2e40*/  DSETP.NEU.AND P0, PT, |R20|, +INF , PT ;  /* 0x7ff000001400742a */ /* 0x000fe20003f0d200 */
[----:B------:R-:W-:-:S07]  /*2e50*/  IMAD.MOV.U32 R17, RZ, RZ, 0x0 ;  /* 0x00000000ff117424 */ /* 0x000fce00078e00ff */
[----:B------:R-:W-:Y:S02]  /*2e60*/  FSEL R14, R20, R18, !P0 ;  /* 0x00000012140e7208 */ /* 0x000fe40004000000 */
[----:B------:R-:W-:Y:S01]  /*2e70*/  FSEL R18, R21, R19, !P0 ;  /* 0x0000001315127208 */ /* 0x000fe20004000000 */
[----:B------:R-:W-:Y:S06]  /*2e80*/  RET.REL.NODEC R16 `(_Z3LRNPfPKfiiiiff) ;  /* 0xffffffd0105c7950 */ /* 0x000fec0003c3ffff */
.L_x_51:
[----:B------:R-:W-:-:S00]  /*2e90*/  BRA `(.L_x_51) ;  /* 0xfffffffc00fc7947 */ /* 0x000fc0000383ffff */
[----:B------:R-:W-:-:S00]  /*2ea0*/  NOP ;  /* 0x0000000000007918 */ /* 0x000fc00000000000 */
        /* <DEDUP_REMOVED lines=13> */
.L_x_53:


//--------------------- .nv.shared.reserved.0     --------------------------
	.section	.nv.shared.reserved.0,"aw",@nobits
	.weak		__nv_reservedSMEM_offset_0_alias
	.size		__nv_reservedSMEM_offset_0_alias, 0, 64
	.other		__nv_reservedSMEM_offset_0_alias,@"STO_CUDA_RESERVED_SHARED STV_DEFAULT"
__nv_reservedSMEM_offset_0_alias:
	.zero		0
	.zero		64


//--------------------- .nv.constant0._Z3LRNPfPKfiiiiff --------------------------
	.section	.nv.constant0._Z3LRNPfPKfiiiiff,"a",@progbits
	.sectionflags	@""
	.align	4
.nv.constant0._Z3LRNPfPKfiiiiff:
	.zero		936


//--------------------- SYMBOLS --------------------------

	.type		.nv.reservedSmem.offset0,@object
	.size		.nv.reservedSmem.offset0,0x4
